	.target	sm_90a

	.elftype	@"ET_EXEC"


//--------------------- .note.nv.tkinfo           --------------------------
	.section	.note.nv.tkinfo,"",@"SHT_NOTE"
	.sectionflags	@"SHF_NOTE_NV_TKINFO"
	.tkinfo
        /*0018*/ 	.word	0x00000002
        /*0030*/ 	.string	""
        /*0030*/ 	.string	"ptxas"
        /*0030*/ 	.string	"Cuda compilation tools, release 13.0, V13.0.88"
        /*0030*/ 	.string	"Build cuda_13.0.r13.0/compiler.36424714_0"
        /*0030*/ 	.string	"-arch sm_90a -m 64 "



//--------------------- .note.nv.cuinfo           --------------------------
	.section	.note.nv.cuinfo,"",@"SHT_NOTE"
	.sectionflags	@"SHF_NOTE_NV_CUINFO"
        /*0018*/ 	.short	0x0002
        /*001a*/ 	.short	0x005a
        /*001c*/ 	.short	0x0082
	.zero		2


//--------------------- .nv.info                  --------------------------
	.section	.nv.info,"",@"SHT_CUDA_INFO"
	.align	4


	//----- nvinfo : EIATTR_REGCOUNT
	.align		4
        /*0000*/ 	.byte	0x04, 0x2f
        /*0002*/ 	.short	(.L_15 - .L_14)
	.align		4
.L_14:
        /*0004*/ 	.word	index@(_ZN7cutlass13device_kernelINS_4gemm6kernel13GemmUniversalIN4cute5tupleIJiiiiEEENS1_10collective13CollectiveMmaINS1_34MainloopSm90TmaGmmaWarpSpecializedILi9ENS5_IJNS4_1CILi2EEESB_NSA_ILi1EEEEEENS1_35KernelTmaWarpSpecializedCooperativeEEENS5_IJNSA_ILi128EEENSA_ILi256EEENSA_ILi32EEEEEENS_6half_tENS5_IJlSC_lEEESK_SL_NS4_8TiledMMAINS4_8MMA_AtomIJNS4_4SM904GMMA26MMA_64x256x16_F32F16F16_SSILNSP_5MajorE0ELSR_0ELNSP_7ScaleInE1ELSS_1EEEEEENS4_6LayoutINS5_IJSB_SC_SC_EEENS5_IJSC_NSA_ILi0EEESX_EEEEENS5_IJNS4_10UnderscoreES10_S10_EEEEENS4_23SM90_TMA_LOAD_MULTICASTENS4_14ComposedLayoutINS4_7SwizzleILi2ELi4ELi3EEENS4_18smem_ptr_flag_bitsILi16EEENSV_INS5_IJNSA_ILi8EEESI_EEENS5_IJSI_SC_EEEEEEEvNS4_8identityES13_S1D_vS1E_EENS_8epilogue10collective6detail29Sm90TmaWarpSpecializedAdapterINS1H_15DefaultEpilogueISK_SL_SL_NS1G_6thread17LinearCombinationISK_Li1EffLNS1L_9ScaleType4KindE0ELNS_15FloatRoundStyleE2ESK_EENS1_15EpilogueDefaultEEEEEvvEEEEvNT_6ParamsE)
        /*0008*/ 	.word	0x000000a8


	//----- nvinfo : EIATTR_FRAME_SIZE
	.align		4
.L_15:
        /*000c*/ 	.byte	0x04, 0x11
        /*000e*/ 	.short	(.L_17 - .L_16)
	.align		4
.L_16:
        /*0010*/ 	.word	index@(_ZN7cutlass13device_kernelINS_4gemm6kernel13GemmUniversalIN4cute5tupleIJiiiiEEENS1_10collective13CollectiveMmaINS1_34MainloopSm90TmaGmmaWarpSpecializedILi9ENS5_IJNS4_1CILi2EEESB_NSA_ILi1EEEEEENS1_35KernelTmaWarpSpecializedCooperativeEEENS5_IJNSA_ILi128EEENSA_ILi256EEENSA_ILi32EEEEEENS_6half_tENS5_IJlSC_lEEESK_SL_NS4_8TiledMMAINS4_8MMA_AtomIJNS4_4SM904GMMA26MMA_64x256x16_F32F16F16_SSILNSP_5MajorE0ELSR_0ELNSP_7ScaleInE1ELSS_1EEEEEENS4_6LayoutINS5_IJSB_SC_SC_EEENS5_IJSC_NSA_ILi0EEESX_EEEEENS5_IJNS4_10UnderscoreES10_S10_EEEEENS4_23SM90_TMA_LOAD_MULTICASTENS4_14ComposedLayoutINS4_7SwizzleILi2ELi4ELi3EEENS4_18smem_ptr_flag_bitsILi16EEENSV_INS5_IJNSA_ILi8EEESI_EEENS5_IJSI_SC_EEEEEEEvNS4_8identityES13_S1D_vS1E_EENS_8epilogue10collective6detail29Sm90TmaWarpSpecializedAdapterINS1H_15DefaultEpilogueISK_SL_SL_NS1G_6thread17LinearCombinationISK_Li1EffLNS1L_9ScaleType4KindE0ELNS_15FloatRoundStyleE2ESK_EENS1_15EpilogueDefaultEEEEEvvEEEEvNT_6ParamsE)
        /*0014*/ 	.word	0x00000000


	//----- nvinfo : EIATTR_MIN_STACK_SIZE
	.align		4
.L_17:
        /*0018*/ 	.byte	0x04, 0x12
        /*001a*/ 	.short	(.L_19 - .L_18)
	.align		4
.L_18:
        /*001c*/ 	.word	index@(_ZN7cutlass13device_kernelINS_4gemm6kernel13GemmUniversalIN4cute5tupleIJiiiiEEENS1_10collective13CollectiveMmaINS1_34MainloopSm90TmaGmmaWarpSpecializedILi9ENS5_IJNS4_1CILi2EEESB_NSA_ILi1EEEEEENS1_35KernelTmaWarpSpecializedCooperativeEEENS5_IJNSA_ILi128EEENSA_ILi256EEENSA_ILi32EEEEEENS_6half_tENS5_IJlSC_lEEESK_SL_NS4_8TiledMMAINS4_8MMA_AtomIJNS4_4SM904GMMA26MMA_64x256x16_F32F16F16_SSILNSP_5MajorE0ELSR_0ELNSP_7ScaleInE1ELSS_1EEEEEENS4_6LayoutINS5_IJSB_SC_SC_EEENS5_IJSC_NSA_ILi0EEESX_EEEEENS5_IJNS4_10UnderscoreES10_S10_EEEEENS4_23SM90_TMA_LOAD_MULTICASTENS4_14ComposedLayoutINS4_7SwizzleILi2ELi4ELi3EEENS4_18smem_ptr_flag_bitsILi16EEENSV_INS5_IJNSA_ILi8EEESI_EEENS5_IJSI_SC_EEEEEEEvNS4_8identityES13_S1D_vS1E_EENS_8epilogue10collective6detail29Sm90TmaWarpSpecializedAdapterINS1H_15DefaultEpilogueISK_SL_SL_NS1G_6thread17LinearCombinationISK_Li1EffLNS1L_9ScaleType4KindE0ELNS_15FloatRoundStyleE2ESK_EENS1_15EpilogueDefaultEEEEEvvEEEEvNT_6ParamsE)
        /*0020*/ 	.word	0x00000000
.L_19:


//--------------------- .nv.compat                --------------------------
	.section	.nv.compat,"",@"SHT_CUDA_COMPAT_INFO"
	.align	4
        /*0000*/ 	.byte	0x02, 0x09, 0x01, 0x00, 0x02, 0x02, 0x04, 0x00, 0x02, 0x05, 0x05, 0x00, 0x03, 0x07, 0x01, 0x01
        /*0010*/ 	.byte	0x02, 0x03, 0x01, 0x00, 0x02, 0x06, 0x01, 0x00, 0x04, 0x0b, 0x08, 0x00, 0x00, 0x00, 0x00, 0x00
        /*0020*/ 	.byte	0x00, 0x00, 0x00, 0x00


//--------------------- .nv.info._ZN7cutlass13device_kernelINS_4gemm6kernel13GemmUniversalIN4cute5tupleIJiiiiEEENS1_10collective13CollectiveMmaINS1_34MainloopSm90TmaGmmaWarpSpecializedILi9ENS5_IJNS4_1CILi2EEESB_NSA_ILi1EEEEEENS1_35KernelTmaWarpSpecializedCooperativeEEENS5_IJNSA_ILi128EEENSA_ILi256EEENSA_ILi32EEEEEENS_6half_tENS5_IJlSC_lEEESK_SL_NS4_8TiledMMAINS4_8MMA_AtomIJNS4_4SM904GMMA26MMA_64x256x16_F32F16F16_SSILNSP_5MajorE0ELSR_0ELNSP_7ScaleInE1ELSS_1EEEEEENS4_6LayoutINS5_IJSB_SC_SC_EEENS5_IJSC_NSA_ILi0EEESX_EEEEENS5_IJNS4_10UnderscoreES10_S10_EEEEENS4_23SM90_TMA_LOAD_MULTICASTENS4_14ComposedLayoutINS4_7SwizzleILi2ELi4ELi3EEENS4_18smem_ptr_flag_bitsILi16EEENSV_INS5_IJNSA_ILi8EEESI_EEENS5_IJSI_SC_EEEEEEEvNS4_8identityES13_S1D_vS1E_EENS_8epilogue10collective6detail29Sm90TmaWarpSpecializedAdapterINS1H_15DefaultEpilogueISK_SL_SL_NS1G_6thread17LinearCombinationISK_Li1EffLNS1L_9ScaleType4KindE0ELNS_15FloatRoundStyleE2ESK_EENS1_15EpilogueDefaultEEEEEvvEEEEvNT_6ParamsE --------------------------
	.section	.nv.info._ZN7cutlass13device_kernelINS_4gemm6kernel13GemmUniversalIN4cute5tupleIJiiiiEEENS1_10collective13CollectiveMmaINS1_34MainloopSm90TmaGmmaWarpSpecializedILi9ENS5_IJNS4_1CILi2EEESB_NSA_ILi1EEEEEENS1_35KernelTmaWarpSpecializedCooperativeEEENS5_IJNSA_ILi128EEENSA_ILi256EEENSA_ILi32EEEEEENS_6half_tENS5_IJlSC_lEEESK_SL_NS4_8TiledMMAINS4_8MMA_AtomIJNS4_4SM904GMMA26MMA_64x256x16_F32F16F16_SSILNSP_5MajorE0ELSR_0ELNSP_7ScaleInE1ELSS_1EEEEEENS4_6LayoutINS5_IJSB_SC_SC_EEENS5_IJSC_NSA_ILi0EEESX_EEEEENS5_IJNS4_10UnderscoreES10_S10_EEEEENS4_23SM90_TMA_LOAD_MULTICASTENS4_14ComposedLayoutINS4_7SwizzleILi2ELi4ELi3EEENS4_18smem_ptr_flag_bitsILi16EEENSV_INS5_IJNSA_ILi8EEESI_EEENS5_IJSI_SC_EEEEEEEvNS4_8identityES13_S1D_vS1E_EENS_8epilogue10collective6detail29Sm90TmaWarpSpecializedAdapterINS1H_15DefaultEpilogueISK_SL_SL_NS1G_6thread17LinearCombinationISK_Li1EffLNS1L_9ScaleType4KindE0ELNS_15FloatRoundStyleE2ESK_EENS1_15EpilogueDefaultEEEEEvvEEEEvNT_6ParamsE,"",@"SHT_CUDA_INFO"
	.sectionflags	@""
	.align	4


	//----- nvinfo : EIATTR_CUDA_API_VERSION
	.align		4
        /*0000*/ 	.byte	0x04, 0x37
        /*0002*/ 	.short	(.L_21 - .L_20)
.L_20:
        /*0004*/ 	.word	0x00000082


	//----- nvinfo : EIATTR_KPARAM_INFO
	.align		4
.L_21:
        /*0008*/ 	.byte	0x04, 0x17
        /*000a*/ 	.short	(.L_23 - .L_22)
.L_22:
        /*000c*/ 	.word	0x00000000
        /*0010*/ 	.short	0x0000
        /*0012*/ 	.short	0x0070
        /*0014*/ 	.byte	0x00, 0xf0, 0x01, 0x10


	//----- nvinfo : EIATTR_SPARSE_MMA_MASK
	.align		4
.L_23:
        /*0018*/ 	.byte	0x03, 0x50
        /*001a*/ 	.short	0x0000


	//----- nvinfo : EIATTR_MAXREG_COUNT
	.align		4
        /*001c*/ 	.byte	0x03, 0x1b
        /*001e*/ 	.short	0x00a8


	//----- nvinfo : EIATTR_NUM_BARRIERS
	.align		4
        /*0020*/ 	.byte	0x02, 0x4c
        /*0022*/ 	.byte	0x01
	.zero		1


	//----- nvinfo : EIATTR_EXTERNS
	.align		4
        /*0024*/ 	.byte	0x04, 0x0f
        /*0026*/ 	.short	(.L_25 - .L_24)


	//   ....[0]....
	.align		4
.L_24:
        /*0028*/ 	.word	index@(__assertfail)


	//----- nvinfo : EIATTR_MERCURY_ISA_VERSION
	.align		4
.L_25:
        /*002c*/ 	.byte	0x03, 0x5f
        /*002e*/ 	.short	0x0101


	//----- nvinfo : EIATTR_INT_WARP_WIDE_INSTR_OFFSETS
	.align		4
        /*0030*/ 	.byte	0x04, 0x31
        /*0032*/ 	.short	(.L_27 - .L_26)


	//   ....[0]....
.L_26:
        /*0034*/ 	.word	0x00000550


	//   ....[1]....
        /*0038*/ 	.word	0x00000580


	//   ....[2]....
        /*003c*/ 	.word	0x00000740


	//----- nvinfo : EIATTR_COOP_GROUP_MASK_REGIDS
	.align		4
.L_27:
        /*0040*/ 	.byte	0x04, 0x29
        /*0042*/ 	.short	(.L_29 - .L_28)


	//   ....[0]....
.L_28:
        /*0044*/ 	.word	0xffffffff


	//   ....[1]....
        /*0048*/ 	.word	0xffffffff


	//   ....[2]....
        /*004c*/ 	.word	0xffffffff


	//   ....[3]....
        /*0050*/ 	.word	0xffffffff


	//   ....[4]....
        /*0054*/ 	.word	0xffffffff


	//   ....[5]....
        /*0058*/ 	.word	0xffffffff


	//----- nvinfo : EIATTR_COOP_GROUP_INSTR_OFFSETS
	.align		4
.L_29:
        /*005c*/ 	.byte	0x04, 0x28
        /*005e*/ 	.short	(.L_31 - .L_30)


	//   ....[0]....
.L_30:
        /*0060*/ 	.word	0x00000060


	//   ....[1]....
        /*0064*/ 	.word	0x00000070


	//   ....[2]....
        /*0068*/ 	.word	0x00000130


	//   ....[3]....
        /*006c*/ 	.word	0x000003a0


	//   ....[4]....
        /*0070*/ 	.word	0x000008c0


	//   ....[5]....
        /*0074*/ 	.word	0x00001310


	//----- nvinfo : EIATTR_REG_RECONFIG
	.align		4
.L_31:
        /*0078*/ 	.byte	0x01, 0x54
	.zero		2


	//----- nvinfo : EIATTR_SYSCALL_OFFSETS
	.align		4
        /*007c*/ 	.byte	0x04, 0x46
        /*007e*/ 	.short	(.L_33 - .L_32)


	//   ....[0]....
.L_32:
        /*0080*/ 	.word	0x000014d0


	//----- nvinfo : EIATTR_MBARRIER_INSTR_OFFSETS
	.align		4
.L_33:
        /*0084*/ 	.byte	0x04, 0x39
        /*0086*/ 	.short	(.L_35 - .L_34)


	//   ....[0]....
.L_34:
        /*0088*/ 	.word	0x00000250
        /*008c*/ 	.word	0x000000ff
        /*0090*/ 	.word	0x00000000
        /*0094*/ 	.short	0x0100
        /*0096*/ 	.byte	0x08
	.zero		1


	//   ....[1]....
        /*0098*/ 	.word	0x00000260
        /*009c*/ 	.word	0x000000ff
        /*00a0*/ 	.word	0x00000048
        /*00a4*/ 	.short	0x0100
        /*00a6*/ 	.byte	0x08
	.zero		1


	//   ....[2]....
        /*00a8*/ 	.word	0x00000270
        /*00ac*/ 	.word	0x000000ff
        /*00b0*/ 	.word	0x00000008
        /*00b4*/ 	.short	0x0100
        /*00b6*/ 	.byte	0x08
	.zero		1


	//   ....[3]....
        /*00b8*/ 	.word	0x00000280
        /*00bc*/ 	.word	0x000000ff
        /*00c0*/ 	.word	0x00000050
        /*00c4*/ 	.short	0x0100
        /*00c6*/ 	.byte	0x08
	.zero		1


	//   ....[4]....
        /*00c8*/ 	.word	0x00000290
        /*00cc*/ 	.word	0x000000ff
        /*00d0*/ 	.word	0x00000010
        /*00d4*/ 	.short	0x0100
        /*00d6*/ 	.byte	0x08
	.zero		1


	//   ....[5]....
        /*00d8*/ 	.word	0x000002a0
        /*00dc*/ 	.word	0x000000ff
        /*00e0*/ 	.word	0x00000058
        /*00e4*/ 	.short	0x0100
        /*00e6*/ 	.byte	0x08
	.zero		1


	//   ....[6]....
        /*00e8*/ 	.word	0x000002b0
        /*00ec*/ 	.word	0x000000ff
        /*00f0*/ 	.word	0x00000018
        /*00f4*/ 	.short	0x0100
        /*00f6*/ 	.byte	0x08
	.zero		1


	//   ....[7]....
        /*00f8*/ 	.word	0x000002c0
        /*00fc*/ 	.word	0x000000ff
        /*0100*/ 	.word	0x00000060
        /*0104*/ 	.short	0x0100
        /*0106*/ 	.byte	0x08
	.zero		1


	//   ....[8]....
        /*0108*/ 	.word	0x000002d0
        /*010c*/ 	.word	0x000000ff
        /*0110*/ 	.word	0x00000020
        /*0114*/ 	.short	0x0100
        /*0116*/ 	.byte	0x08
	.zero		1


	//   ....[9]....
        /*0118*/ 	.word	0x000002e0
        /*011c*/ 	.word	0x000000ff
        /*0120*/ 	.word	0x00000068
        /*0124*/ 	.short	0x0100
        /*0126*/ 	.byte	0x08
	.zero		1


	//   ....[10]....
        /*0128*/ 	.word	0x000002f0
        /*012c*/ 	.word	0x000000ff
        /*0130*/ 	.word	0x00000028
        /*0134*/ 	.short	0x0100
        /*0136*/ 	.byte	0x08
	.zero		1


	//   ....[11]....
        /*0138*/ 	.word	0x00000300
        /*013c*/ 	.word	0x000000ff
        /*0140*/ 	.word	0x00000070
        /*0144*/ 	.short	0x0100
        /*0146*/ 	.byte	0x08
	.zero		1


	//   ....[12]....
        /*0148*/ 	.word	0x00000310
        /*014c*/ 	.word	0x000000ff
        /*0150*/ 	.word	0x00000030
        /*0154*/ 	.short	0x0100
        /*0156*/ 	.byte	0x08
	.zero		1


	//   ....[13]....
        /*0158*/ 	.word	0x00000320
        /*015c*/ 	.word	0x000000ff
        /*0160*/ 	.word	0x00000078
        /*0164*/ 	.short	0x0100
        /*0166*/ 	.byte	0x08
	.zero		1


	//   ....[14]....
        /*0168*/ 	.word	0x00000330
        /*016c*/ 	.word	0x000000ff
        /*0170*/ 	.word	0x00000038
        /*0174*/ 	.short	0x0100
        /*0176*/ 	.byte	0x08
	.zero		1


	//   ....[15]....
        /*0178*/ 	.word	0x00000340
        /*017c*/ 	.word	0x000000ff
        /*0180*/ 	.word	0x00000080
        /*0184*/ 	.short	0x0100
        /*0186*/ 	.byte	0x08
	.zero		1


	//   ....[16]....
        /*0188*/ 	.word	0x00000350
        /*018c*/ 	.word	0x000000ff
        /*0190*/ 	.word	0x00000040
        /*0194*/ 	.short	0x0100
        /*0196*/ 	.byte	0x08
	.zero		1


	//   ....[17]....
        /*0198*/ 	.word	0x00000360
        /*019c*/ 	.word	0x000000ff
        /*01a0*/ 	.word	0x00000088
        /*01a4*/ 	.short	0x0100
        /*01a6*/ 	.byte	0x08
	.zero		1


	//   ....[18]....
        /*01a8*/ 	.word	0x000007c0
        /*01ac*/ 	.word	0x000000ff
        /*01b0*/ 	.word	0x000000a0
        /*01b4*/ 	.short	0x0100
        /*01b6*/ 	.byte	0x06
	.zero		1


	//   ....[19]....
        /*01b8*/ 	.word	0x00000850
        /*01bc*/ 	.word	0x000000ff
        /*01c0*/ 	.word	0x000000a8
        /*01c4*/ 	.short	0x0100
        /*01c6*/ 	.byte	0x06
	.zero		1


	//   ....[20]....
        /*01c8*/ 	.word	0x00001590
        /*01cc*/ 	.word	0x00000003
        /*01d0*/ 	.word	0x00000000
        /*01d4*/ 	.short	0x010a
        /*01d6*/ 	.byte	0x3f
	.zero		1


	//   ....[21]....
        /*01d8*/ 	.word	0x000015d0
        /*01dc*/ 	.word	0x00000003
        /*01e0*/ 	.word	0x00000000
        /*01e4*/ 	.short	0x010a
        /*01e6*/ 	.byte	0x3f
	.zero		1


	//   ....[22]....
        /*01e8*/ 	.word	0x000018b0
        /*01ec*/ 	.word	0x00000005
        /*01f0*/ 	.word	0x00000000
        /*01f4*/ 	.short	0x010a
        /*01f6*/ 	.byte	0x3f
	.zero		1


	//   ....[23]....
        /*01f8*/ 	.word	0x000018f0
        /*01fc*/ 	.word	0x00000005
        /*0200*/ 	.word	0x00000000
        /*0204*/ 	.short	0x010a
        /*0206*/ 	.byte	0x3f
	.zero		1


	//   ....[24]....
        /*0208*/ 	.word	0x00001a60
        /*020c*/ 	.word	0x00000005
        /*0210*/ 	.word	0x00000000
        /*0214*/ 	.short	0x0101
        /*0216*/ 	.byte	0x3f
	.zero		1


	//   ....[25]....
        /*0218*/ 	.word	0x00001c80
        /*021c*/ 	.word	0x00000003
        /*0220*/ 	.word	0x00000000
        /*0224*/ 	.short	0x0101
        /*0226*/ 	.byte	0x3f
	.zero		1


	//   ....[26]....
        /*0228*/ 	.word	0x0000ab40
        /*022c*/ 	.word	0x0000000e
        /*0230*/ 	.word	0x00000048
        /*0234*/ 	.short	0x010a
        /*0236*/ 	.byte	0x3f
	.zero		1


	//   ....[27]....
        /*0238*/ 	.word	0x0000aef0
        /*023c*/ 	.word	0x00000006
        /*0240*/ 	.word	0x000000a8
        /*0244*/ 	.short	0x0101
        /*0246*/ 	.byte	0x3f
	.zero		1


	//   ....[28]....
        /*0248*/ 	.word	0x0000b620
        /*024c*/ 	.word	0x00000007
        /*0250*/ 	.word	0x00000000
        /*0254*/ 	.short	0x010a
        /*0256*/ 	.byte	0x3f
	.zero		1


	//   ....[29]....
        /*0258*/ 	.word	0x0000b6a0
        /*025c*/ 	.word	0x00000009
        /*0260*/ 	.word	0x00000000
        /*0264*/ 	.short	0x010a
        /*0266*/ 	.byte	0x3f
	.zero		1


	//   ....[30]....
        /*0268*/ 	.word	0x0000b730
        /*026c*/ 	.word	0x00000006
        /*0270*/ 	.word	0x00000000
        /*0274*/ 	.short	0x010a
        /*0276*/ 	.byte	0x3f
	.zero		1


	//   ....[31]....
        /*0278*/ 	.word	0x0000b7c0
        /*027c*/ 	.word	0x00000009
        /*0280*/ 	.word	0x00000000
        /*0284*/ 	.short	0x010a
        /*0286*/ 	.byte	0x3f
	.zero		1


	//   ....[32]....
        /*0288*/ 	.word	0x0000b850
        /*028c*/ 	.word	0x00000006
        /*0290*/ 	.word	0x00000000
        /*0294*/ 	.short	0x010a
        /*0296*/ 	.byte	0x3f
	.zero		1


	//   ....[33]....
        /*0298*/ 	.word	0x0000b8e0
        /*029c*/ 	.word	0x00000009
        /*02a0*/ 	.word	0x00000000
        /*02a4*/ 	.short	0x010a
        /*02a6*/ 	.byte	0x3f
	.zero		1


	//   ....[34]....
        /*02a8*/ 	.word	0x0000b970
        /*02ac*/ 	.word	0x00000006
        /*02b0*/ 	.word	0x00000000
        /*02b4*/ 	.short	0x010a
        /*02b6*/ 	.byte	0x3f
	.zero		1


	//   ....[35]....
        /*02b8*/ 	.word	0x0000ba00
        /*02bc*/ 	.word	0x00000009
        /*02c0*/ 	.word	0x00000000
        /*02c4*/ 	.short	0x010a
        /*02c6*/ 	.byte	0x3f
	.zero		1


	//   ....[36]....
        /*02c8*/ 	.word	0x0000ba90
        /*02cc*/ 	.word	0x00000003
        /*02d0*/ 	.word	0x00000000
        /*02d4*/ 	.short	0x010a
        /*02d6*/ 	.byte	0x3f
	.zero		1


	//   ....[37]....
        /*02d8*/ 	.word	0x0000baf0
        /*02dc*/ 	.word	0x00000003
        /*02e0*/ 	.word	0x00000000
        /*02e4*/ 	.short	0x010a
        /*02e6*/ 	.byte	0x3f
	.zero		1


	//   ....[38]....
        /*02e8*/ 	.word	0x0000bb40
        /*02ec*/ 	.word	0x00000005
        /*02f0*/ 	.word	0x00000000
        /*02f4*/ 	.short	0x010a
        /*02f6*/ 	.byte	0x3f
	.zero		1


	//   ....[39]....
        /*02f8*/ 	.word	0x0000bc10
        /*02fc*/ 	.word	0x0000000e
        /*0300*/ 	.word	0x00000048
        /*0304*/ 	.short	0x010a
        /*0306*/ 	.byte	0x3f
	.zero		1


	//   ....[40]....
        /*0308*/ 	.word	0x0000bce0
        /*030c*/ 	.word	0x00000007
        /*0310*/ 	.word	0x00000000
        /*0314*/ 	.short	0x010a
        /*0316*/ 	.byte	0x3f
	.zero		1


	//   ....[41]....
        /*0318*/ 	.word	0x0000bd30
        /*031c*/ 	.word	0x00000009
        /*0320*/ 	.word	0x00000000
        /*0324*/ 	.short	0x010a
        /*0326*/ 	.byte	0x3f
	.zero		1


	//   ....[42]....
        /*0328*/ 	.word	0x0000bd80
        /*032c*/ 	.word	0x00000006
        /*0330*/ 	.word	0x00000000
        /*0334*/ 	.short	0x010a
        /*0336*/ 	.byte	0x3f
	.zero		1


	//   ....[43]....
        /*0338*/ 	.word	0x0000bdd0
        /*033c*/ 	.word	0x00000009
        /*0340*/ 	.word	0x00000000
        /*0344*/ 	.short	0x010a
        /*0346*/ 	.byte	0x3f
	.zero		1


	//   ....[44]....
        /*0348*/ 	.word	0x0000be20
        /*034c*/ 	.word	0x00000006
        /*0350*/ 	.word	0x00000000
        /*0354*/ 	.short	0x010a
        /*0356*/ 	.byte	0x3f
	.zero		1


	//   ....[45]....
        /*0358*/ 	.word	0x0000be70
        /*035c*/ 	.word	0x00000009
        /*0360*/ 	.word	0x00000000
        /*0364*/ 	.short	0x010a
        /*0366*/ 	.byte	0x3f
	.zero		1


	//   ....[46]....
        /*0368*/ 	.word	0x0000bec0
        /*036c*/ 	.word	0x00000006
        /*0370*/ 	.word	0x00000000
        /*0374*/ 	.short	0x010a
        /*0376*/ 	.byte	0x3f
	.zero		1


	//   ....[47]....
        /*0378*/ 	.word	0x0000bf10
        /*037c*/ 	.word	0x00000009
        /*0380*/ 	.word	0x00000000
        /*0384*/ 	.short	0x010a
        /*0386*/ 	.byte	0x3f
	.zero		1


	//----- nvinfo : EIATTR_NUM_MBARRIERS
	.align		4
.L_35:
        /*0388*/ 	.byte	0x03, 0x38
        /*038a*/ 	.short	0x0014


	//----- nvinfo : EIATTR_EXIT_INSTR_OFFSETS
	.align		4
        /*038c*/ 	.byte	0x04, 0x1c
        /*038e*/ 	.short	(.L_37 - .L_36)


	//   ....[0]....
.L_36:
        /*0390*/ 	.word	0x00000a20


	//   ....[1]....
        /*0394*/ 	.word	0x00001240


	//   ....[2]....
        /*0398*/ 	.word	0x0000a180


	//   ....[3]....
        /*039c*/ 	.word	0x0000a6e0


	//   ....[4]....
        /*03a0*/ 	.word	0x0000bae0


	//----- nvinfo : EIATTR_MAX_THREADS
	.align		4
.L_37:
        /*03a4*/ 	.byte	0x04, 0x05
        /*03a6*/ 	.short	(.L_39 - .L_38)
.L_38:
        /*03a8*/ 	.word	0x00000180
        /*03ac*/ 	.word	0x00000001
        /*03b0*/ 	.word	0x00000001


	//----- nvinfo : EIATTR_CRS_STACK_SIZE
	.align		4
.L_39:
        /*03b4*/ 	.byte	0x04, 0x1e
        /*03b6*/ 	.short	(.L_41 - .L_40)
.L_40:
        /*03b8*/ 	.word	0x00000000


	//----- nvinfo : EIATTR_CBANK_PARAM_SIZE
	.align		4
.L_41:
        /*03bc*/ 	.byte	0x03, 0x19
        /*03be*/ 	.short	0x0470


	//----- nvinfo : EIATTR_PARAM_CBANK
	.align		4
        /*03c0*/ 	.byte	0x04, 0x0a
        /*03c2*/ 	.short	(.L_43 - .L_42)
	.align		4
.L_42:
        /*03c4*/ 	.word	index@(.nv.constant0._ZN7cutlass13device_kernelINS_4gemm6kernel13GemmUniversalIN4cute5tupleIJiiiiEEENS1_10collective13CollectiveMmaINS1_34MainloopSm90TmaGmmaWarpSpecializedILi9ENS5_IJNS4_1CILi2EEESB_NSA_ILi1EEEEEENS1_35KernelTmaWarpSpecializedCooperativeEEENS5_IJNSA_ILi128EEENSA_ILi256EEENSA_ILi32EEEEEENS_6half_tENS5_IJlSC_lEEESK_SL_NS4_8TiledMMAINS4_8MMA_AtomIJNS4_4SM904GMMA26MMA_64x256x16_F32F16F16_SSILNSP_5MajorE0ELSR_0ELNSP_7ScaleInE1ELSS_1EEEEEENS4_6LayoutINS5_IJSB_SC_SC_EEENS5_IJSC_NSA_ILi0EEESX_EEEEENS5_IJNS4_10UnderscoreES10_S10_EEEEENS4_23SM90_TMA_LOAD_MULTICASTENS4_14ComposedLayoutINS4_7SwizzleILi2ELi4ELi3EEENS4_18smem_ptr_flag_bitsILi16EEENSV_INS5_IJNSA_ILi8EEESI_EEENS5_IJSI_SC_EEEEEEEvNS4_8identityES13_S1D_vS1E_EENS_8epilogue10collective6detail29Sm90TmaWarpSpecializedAdapterINS1H_15DefaultEpilogueISK_SL_SL_NS1G_6thread17LinearCombinationISK_Li1EffLNS1L_9ScaleType4KindE0ELNS_15FloatRoundStyleE2ESK_EENS1_15EpilogueDefaultEEEEEvvEEEEvNT_6ParamsE)
        /*03c8*/ 	.short	0x0210
        /*03ca*/ 	.short	0x0470


	//----- nvinfo : EIATTR_SW_WAR
	.align		4
.L_43:
        /*03cc*/ 	.byte	0x04, 0x36
        /*03ce*/ 	.short	(.L_45 - .L_44)
.L_44:
        /*03d0*/ 	.word	0x00000008
.L_45:


//--------------------- .nv.callgraph             --------------------------
	.section	.nv.callgraph,"",@"SHT_CUDA_CALLGRAPH"
	.align	4
	.sectionentsize	8
	.align		4
        /*0000*/ 	.word	0x00000000
	.align		4
        /*0004*/ 	.word	0xffffffff
	.align		4
        /*0008*/ 	.word	index@(_ZN7cutlass13device_kernelINS_4gemm6kernel13GemmUniversalIN4cute5tupleIJiiiiEEENS1_10collective13CollectiveMmaINS1_34MainloopSm90TmaGmmaWarpSpecializedILi9ENS5_IJNS4_1CILi2EEESB_NSA_ILi1EEEEEENS1_35KernelTmaWarpSpecializedCooperativeEEENS5_IJNSA_ILi128EEENSA_ILi256EEENSA_ILi32EEEEEENS_6half_tENS5_IJlSC_lEEESK_SL_NS4_8TiledMMAINS4_8MMA_AtomIJNS4_4SM904GMMA26MMA_64x256x16_F32F16F16_SSILNSP_5MajorE0ELSR_0ELNSP_7ScaleInE1ELSS_1EEEEEENS4_6LayoutINS5_IJSB_SC_SC_EEENS5_IJSC_NSA_ILi0EEESX_EEEEENS5_IJNS4_10UnderscoreES10_S10_EEEEENS4_23SM90_TMA_LOAD_MULTICASTENS4_14ComposedLayoutINS4_7SwizzleILi2ELi4ELi3EEENS4_18smem_ptr_flag_bitsILi16EEENSV_INS5_IJNSA_ILi8EEESI_EEENS5_IJSI_SC_EEEEEEEvNS4_8identityES13_S1D_vS1E_EENS_8epilogue10collective6detail29Sm90TmaWarpSpecializedAdapterINS1H_15DefaultEpilogueISK_SL_SL_NS1G_6thread17LinearCombinationISK_Li1EffLNS1L_9ScaleType4KindE0ELNS_15FloatRoundStyleE2ESK_EENS1_15EpilogueDefaultEEEEEvvEEEEvNT_6ParamsE)
	.align		4
        /*000c*/ 	.word	index@(__assertfail)
	.align		4
        /*0010*/ 	.word	0x00000000
	.align		4
        /*0014*/ 	.word	0xfffffffe
	.align		4
        /*0018*/ 	.word	0x00000000
	.align		4
        /*001c*/ 	.word	0xfffffffd
	.align		4
        /*0020*/ 	.word	0x00000000
	.align		4
        /*0024*/ 	.word	0xfffffffc


//--------------------- .nv.constant4             --------------------------
	.section	.nv.constant4,"a",@progbits
	.align	8
	.align		8
.nv.constant4:
        /*0000*/ 	.dword	__assertfail
	.align		8
        /*0008*/ 	.dword	__unnamed_1
	.align		8
        /*0010*/ 	.dword	_ZN39_INTERNAL_9de545d5_4_k_cu_7088ebd7_35524cuda3std3__45__cpo5beginE
	.align		8
        /*0018*/ 	.dword	_ZN39_INTERNAL_9de545d5_4_k_cu_7088ebd7_35524cuda3std3__45__cpo3endE
	.align		8
        /*0020*/ 	.dword	_ZN39_INTERNAL_9de545d5_4_k_cu_7088ebd7_35524cuda3std3__45__cpo6cbeginE
	.align		8
        /*0028*/ 	.dword	_ZN39_INTERNAL_9de545d5_4_k_cu_7088ebd7_35524cuda3std3__45__cpo4cendE
	.align		8
        /*0030*/ 	.dword	_ZN39_INTERNAL_9de545d5_4_k_cu_7088ebd7_35524cuda3std3__441_GLOBAL__N__9de545d5_4_k_cu_7088ebd7_35526ignoreE
	.align		8
        /*0038*/ 	.dword	_ZN39_INTERNAL_9de545d5_4_k_cu_7088ebd7_35524cuda3std3__419piecewise_constructE
	.align		8
        /*0040*/ 	.dword	_ZN39_INTERNAL_9de545d5_4_k_cu_7088ebd7_35524cuda3std3__48in_placeE
	.align		8
        /*0048*/ 	.dword	_ZN39_INTERNAL_9de545d5_4_k_cu_7088ebd7_35524cuda3std6ranges3__45__cpo4swapE
	.align		8
        /*0050*/ 	.dword	_ZN39_INTERNAL_9de545d5_4_k_cu_7088ebd7_35524cuda3std6ranges3__45__cpo9iter_moveE
	.align		8
        /*0058*/ 	.dword	_ZN39_INTERNAL_9de545d5_4_k_cu_7088ebd7_35524cute7productE
	.align		8
        /*0060*/ 	.dword	_ZN39_INTERNAL_9de545d5_4_k_cu_7088ebd7_35524cute1_E
	.align		8
        /*0068*/ 	.dword	$str$22
	.align		8
        /*0070*/ 	.dword	$str$23


//--------------------- .text._ZN7cutlass13device_kernelINS_4gemm6kernel13GemmUniversalIN4cute5tupleIJiiiiEEENS1_10collective13CollectiveMmaINS1_34MainloopSm90TmaGmmaWarpSpecializedILi9ENS5_IJNS4_1CILi2EEESB_NSA_ILi1EEEEEENS1_35KernelTmaWarpSpecializedCooperativeEEENS5_IJNSA_ILi128EEENSA_ILi256EEENSA_ILi32EEEEEENS_6half_tENS5_IJlSC_lEEESK_SL_NS4_8TiledMMAINS4_8MMA_AtomIJNS4_4SM904GMMA26MMA_64x256x16_F32F16F16_SSILNSP_5MajorE0ELSR_0ELNSP_7ScaleInE1ELSS_1EEEEEENS4_6LayoutINS5_IJSB_SC_SC_EEENS5_IJSC_NSA_ILi0EEESX_EEEEENS5_IJNS4_10UnderscoreES10_S10_EEEEENS4_23SM90_TMA_LOAD_MULTICASTENS4_14ComposedLayoutINS4_7SwizzleILi2ELi4ELi3EEENS4_18smem_ptr_flag_bitsILi16EEENSV_INS5_IJNSA_ILi8EEESI_EEENS5_IJSI_SC_EEEEEEEvNS4_8identityES13_S1D_vS1E_EENS_8epilogue10collective6detail29Sm90TmaWarpSpecializedAdapterINS1H_15DefaultEpilogueISK_SL_SL_NS1G_6thread17LinearCombinationISK_Li1EffLNS1L_9ScaleType4KindE0ELNS_15FloatRoundStyleE2ESK_EENS1_15EpilogueDefaultEEEEEvvEEEEvNT_6ParamsE --------------------------
	.section	.text._ZN7cutlass13device_kernelINS_4gemm6kernel13GemmUniversalIN4cute5tupleIJiiiiEEENS1_10collective13CollectiveMmaINS1_34MainloopSm90TmaGmmaWarpSpecializedILi9ENS5_IJNS4_1CILi2EEESB_NSA_ILi1EEEEEENS1_35KernelTmaWarpSpecializedCooperativeEEENS5_IJNSA_ILi128EEENSA_ILi256EEENSA_ILi32EEEEEENS_6half_tENS5_IJlSC_lEEESK_SL_NS4_8TiledMMAINS4_8MMA_AtomIJNS4_4SM904GMMA26MMA_64x256x16_F32F16F16_SSILNSP_5MajorE0ELSR_0ELNSP_7ScaleInE1ELSS_1EEEEEENS4_6LayoutINS5_IJSB_SC_SC_EEENS5_IJSC_NSA_ILi0EEESX_EEEEENS5_IJNS4_10UnderscoreES10_S10_EEEEENS4_23SM90_TMA_LOAD_MULTICASTENS4_14ComposedLayoutINS4_7SwizzleILi2ELi4ELi3EEENS4_18smem_ptr_flag_bitsILi16EEENSV_INS5_IJNSA_ILi8EEESI_EEENS5_IJSI_SC_EEEEEEEvNS4_8identityES13_S1D_vS1E_EENS_8epilogue10collective6detail29Sm90TmaWarpSpecializedAdapterINS1H_15DefaultEpilogueISK_SL_SL_NS1G_6thread17LinearCombinationISK_Li1EffLNS1L_9ScaleType4KindE0ELNS_15FloatRoundStyleE2ESK_EENS1_15EpilogueDefaultEEEEEvvEEEEvNT_6ParamsE,"ax",@progbits
	.align	128
.text._ZN7cutlass13device_kernelINS_4gemm6kernel13GemmUniversalIN4cute5tupleIJiiiiEEENS1_10collective13CollectiveMmaINS1_34MainloopSm90TmaGmmaWarpSpecializedILi9ENS5_IJNS4_1CILi2EEESB_NSA_ILi1EEEEEENS1_35KernelTmaWarpSpecializedCooperativeEEENS5_IJNSA_ILi128EEENSA_ILi256EEENSA_ILi32EEEEEENS_6half_tENS5_IJlSC_lEEESK_SL_NS4_8TiledMMAINS4_8MMA_AtomIJNS4_4SM904GMMA26MMA_64x256x16_F32F16F16_SSILNSP_5MajorE0ELSR_0ELNSP_7ScaleInE1ELSS_1EEEEEENS4_6LayoutINS5_IJSB_SC_SC_EEENS5_IJSC_NSA_ILi0EEESX_EEEEENS5_IJNS4_10UnderscoreES10_S10_EEEEENS4_23SM90_TMA_LOAD_MULTICASTENS4_14ComposedLayoutINS4_7SwizzleILi2ELi4ELi3EEENS4_18smem_ptr_flag_bitsILi16EEENSV_INS5_IJNSA_ILi8EEESI_EEENS5_IJSI_SC_EEEEEEEvNS4_8identityES13_S1D_vS1E_EENS_8epilogue10collective6detail29Sm90TmaWarpSpecializedAdapterINS1H_15DefaultEpilogueISK_SL_SL_NS1G_6thread17LinearCombinationISK_Li1EffLNS1L_9ScaleType4KindE0ELNS_15FloatRoundStyleE2ESK_EENS1_15EpilogueDefaultEEEEEvvEEEEvNT_6ParamsE:
        .type           _ZN7cutlass13device_kernelINS_4gemm6kernel13GemmUniversalIN4cute5tupleIJiiiiEEENS1_10collective13CollectiveMmaINS1_34MainloopSm90TmaGmmaWarpSpecializedILi9ENS5_IJNS4_1CILi2EEESB_NSA_ILi1EEEEEENS1_35KernelTmaWarpSpecializedCooperativeEEENS5_IJNSA_ILi128EEENSA_ILi256EEENSA_ILi32EEEEEENS_6half_tENS5_IJlSC_lEEESK_SL_NS4_8TiledMMAINS4_8MMA_AtomIJNS4_4SM904GMMA26MMA_64x256x16_F32F16F16_SSILNSP_5MajorE0ELSR_0ELNSP_7ScaleInE1ELSS_1EEEEEENS4_6LayoutINS5_IJSB_SC_SC_EEENS5_IJSC_NSA_ILi0EEESX_EEEEENS5_IJNS4_10UnderscoreES10_S10_EEEEENS4_23SM90_TMA_LOAD_MULTICASTENS4_14ComposedLayoutINS4_7SwizzleILi2ELi4ELi3EEENS4_18smem_ptr_flag_bitsILi16EEENSV_INS5_IJNSA_ILi8EEESI_EEENS5_IJSI_SC_EEEEEEEvNS4_8identityES13_S1D_vS1E_EENS_8epilogue10collective6detail29Sm90TmaWarpSpecializedAdapterINS1H_15DefaultEpilogueISK_SL_SL_NS1G_6thread17LinearCombinationISK_Li1EffLNS1L_9ScaleType4KindE0ELNS_15FloatRoundStyleE2ESK_EENS1_15EpilogueDefaultEEEEEvvEEEEvNT_6ParamsE,@function
        .size           _ZN7cutlass13device_kernelINS_4gemm6kernel13GemmUniversalIN4cute5tupleIJiiiiEEENS1_10collective13CollectiveMmaINS1_34MainloopSm90TmaGmmaWarpSpecializedILi9ENS5_IJNS4_1CILi2EEESB_NSA_ILi1EEEEEENS1_35KernelTmaWarpSpecializedCooperativeEEENS5_IJNSA_ILi128EEENSA_ILi256EEENSA_ILi32EEEEEENS_6half_tENS5_IJlSC_lEEESK_SL_NS4_8TiledMMAINS4_8MMA_AtomIJNS4_4SM904GMMA26MMA_64x256x16_F32F16F16_SSILNSP_5MajorE0ELSR_0ELNSP_7ScaleInE1ELSS_1EEEEEENS4_6LayoutINS5_IJSB_SC_SC_EEENS5_IJSC_NSA_ILi0EEESX_EEEEENS5_IJNS4_10UnderscoreES10_S10_EEEEENS4_23SM90_TMA_LOAD_MULTICASTENS4_14ComposedLayoutINS4_7SwizzleILi2ELi4ELi3EEENS4_18smem_ptr_flag_bitsILi16EEENSV_INS5_IJNSA_ILi8EEESI_EEENS5_IJSI_SC_EEEEEEEvNS4_8identityES13_S1D_vS1E_EENS_8epilogue10collective6detail29Sm90TmaWarpSpecializedAdapterINS1H_15DefaultEpilogueISK_SL_SL_NS1G_6thread17LinearCombinationISK_Li1EffLNS1L_9ScaleType4KindE0ELNS_15FloatRoundStyleE2ESK_EENS1_15EpilogueDefaultEEEEEvvEEEEvNT_6ParamsE,(.L_x_338 - _ZN7cutlass13device_kernelINS_4gemm6kernel13GemmUniversalIN4cute5tupleIJiiiiEEENS1_10collective13CollectiveMmaINS1_34MainloopSm90TmaGmmaWarpSpecializedILi9ENS5_IJNS4_1CILi2EEESB_NSA_ILi1EEEEEENS1_35KernelTmaWarpSpecializedCooperativeEEENS5_IJNSA_ILi128EEENSA_ILi256EEENSA_ILi32EEEEEENS_6half_tENS5_IJlSC_lEEESK_SL_NS4_8TiledMMAINS4_8MMA_AtomIJNS4_4SM904GMMA26MMA_64x256x16_F32F16F16_SSILNSP_5MajorE0ELSR_0ELNSP_7ScaleInE1ELSS_1EEEEEENS4_6LayoutINS5_IJSB_SC_SC_EEENS5_IJSC_NSA_ILi0EEESX_EEEEENS5_IJNS4_10UnderscoreES10_S10_EEEEENS4_23SM90_TMA_LOAD_MULTICASTENS4_14ComposedLayoutINS4_7SwizzleILi2ELi4ELi3EEENS4_18smem_ptr_flag_bitsILi16EEENSV_INS5_IJNSA_ILi8EEESI_EEENS5_IJSI_SC_EEEEEEEvNS4_8identityES13_S1D_vS1E_EENS_8epilogue10collective6detail29Sm90TmaWarpSpecializedAdapterINS1H_15DefaultEpilogueISK_SL_SL_NS1G_6thread17LinearCombinationISK_Li1EffLNS1L_9ScaleType4KindE0ELNS_15FloatRoundStyleE2ESK_EENS1_15EpilogueDefaultEEEEEvvEEEEvNT_6ParamsE)
        .other          _ZN7cutlass13device_kernelINS_4gemm6kernel13GemmUniversalIN4cute5tupleIJiiiiEEENS1_10collective13CollectiveMmaINS1_34MainloopSm90TmaGmmaWarpSpecializedILi9ENS5_IJNS4_1CILi2EEESB_NSA_ILi1EEEEEENS1_35KernelTmaWarpSpecializedCooperativeEEENS5_IJNSA_ILi128EEENSA_ILi256EEENSA_ILi32EEEEEENS_6half_tENS5_IJlSC_lEEESK_SL_NS4_8TiledMMAINS4_8MMA_AtomIJNS4_4SM904GMMA26MMA_64x256x16_F32F16F16_SSILNSP_5MajorE0ELSR_0ELNSP_7ScaleInE1ELSS_1EEEEEENS4_6LayoutINS5_IJSB_SC_SC_EEENS5_IJSC_NSA_ILi0EEESX_EEEEENS5_IJNS4_10UnderscoreES10_S10_EEEEENS4_23SM90_TMA_LOAD_MULTICASTENS4_14ComposedLayoutINS4_7SwizzleILi2ELi4ELi3EEENS4_18smem_ptr_flag_bitsILi16EEENSV_INS5_IJNSA_ILi8EEESI_EEENS5_IJSI_SC_EEEEEEEvNS4_8identityES13_S1D_vS1E_EENS_8epilogue10collective6detail29Sm90TmaWarpSpecializedAdapterINS1H_15DefaultEpilogueISK_SL_SL_NS1G_6thread17LinearCombinationISK_Li1EffLNS1L_9ScaleType4KindE0ELNS_15FloatRoundStyleE2ESK_EENS1_15EpilogueDefaultEEEEEvvEEEEvNT_6ParamsE,@"STO_CUDA_ENTRY STV_DEFAULT"
_ZN7cutlass13device_kernelINS_4gemm6kernel13GemmUniversalIN4cute5tupleIJiiiiEEENS1_10collective13CollectiveMmaINS1_34MainloopSm90TmaGmmaWarpSpecializedILi9ENS5_IJNS4_1CILi2EEESB_NSA_ILi1EEEEEENS1_35KernelTmaWarpSpecializedCooperativeEEENS5_IJNSA_ILi128EEENSA_ILi256EEENSA_ILi32EEEEEENS_6half_tENS5_IJlSC_lEEESK_SL_NS4_8TiledMMAINS4_8MMA_AtomIJNS4_4SM904GMMA26MMA_64x256x16_F32F16F16_SSILNSP_5MajorE0ELSR_0ELNSP_7ScaleInE1ELSS_1EEEEEENS4_6LayoutINS5_IJSB_SC_SC_EEENS5_IJSC_NSA_ILi0EEESX_EEEEENS5_IJNS4_10UnderscoreES10_S10_EEEEENS4_23SM90_TMA_LOAD_MULTICASTENS4_14ComposedLayoutINS4_7SwizzleILi2ELi4ELi3EEENS4_18smem_ptr_flag_bitsILi16EEENSV_INS5_IJNSA_ILi8EEESI_EEENS5_IJSI_SC_EEEEEEEvNS4_8identityES13_S1D_vS1E_EENS_8epilogue10collective6detail29Sm90TmaWarpSpecializedAdapterINS1H_15DefaultEpilogueISK_SL_SL_NS1G_6thread17LinearCombinationISK_Li1EffLNS1L_9ScaleType4KindE0ELNS_15FloatRoundStyleE2ESK_EENS1_15EpilogueDefaultEEEEEvvEEEEvNT_6ParamsE:
[----:B------:R-:W0:Y:S01]  /*0000*/  LDC R1, c[0x0][0x28] ;  /* 0x00000a00ff017b82 */ /* 0x000e220000000800 */
[----:B------:R-:W1:Y:S01]  /*0010*/  S2R R18, SR_TID.X ;  /* 0x0000000000127919 */ /* 0x000e620000002100 */
[----:B------:R-:W-:Y:S01]  /*0020*/  ELECT P0, URZ, PT ;  /* 0x00000000003f782f */ /* 0x000fe20003800000 */
[----:B------:R-:W-:Y:S01]  /*0030*/  BSSY B0, `(.L_x_0) ;  /* 0x000000f000007945 */ /* 0x000fe20003800000 */
[--C-:B-1----:R-:W-:Y:S02]  /*0040*/  SHF.R.U32.HI R0, RZ, 0x5, R18.reuse ;  /* 0x00000005ff007819 */ /* 0x102fe40000011612 */
[----:B------:R-:W-:-:S03]  /*0050*/  SHF.R.U32.HI R3, RZ, 0x7, R18 ;  /* 0x00000007ff037819 */ /* 0x000fc60000011612 */
[----:B------:R-:W1:Y:S04]  /*0060*/  SHFL.IDX PT, R2, R0, RZ, 0x1f ;  /* 0x00001fff00027589 */ /* 0x000e6800000e0000 */
[----:B------:R2:W3:Y:S01]  /*0070*/  SHFL.IDX PT, R5, R3, RZ, 0x1f ;  /* 0x00001fff03057589 */ /* 0x0004e200000e0000 */
[----:B-1----:R-:W-:-:S13]  /*0080*/  ISETP.NE.OR P0, PT, R2, RZ, !P0 ;  /* 0x000000ff0200720c */ /* 0x002fda0004705670 */
[----:B0-23--:R-:W-:Y:S05]  /*0090*/  @P0 BRA `(.L_x_1) ;  /* 0x0000000000200947 */ /* 0x00dfea0003800000 */
[----:B------:R-:W-:Y:S02]  /*00a0*/  ULDC.64 UR4, c[0x0][0x198] ;  /* 0x0000660000047ab9 */ /* 0x000fe40000000a00 */
[----:B------:R-:W-:Y:S02]  /*00b0*/  UIADD3 UR6, UP0, UR4, 0xf0, URZ ;  /* 0x000000f004067890 */ /* 0x000fe4000ff1e03f */
[----:B------:R-:W-:Y:S02]  /*00c0*/  UIADD3 UR4, UP1, UR4, 0x1f0, URZ ;  /* 0x000001f004047890 */ /* 0x000fe4000ff3e03f */
[----:B------:R-:W-:Y:S02]  /*00d0*/  UIADD3.X UR7, URZ, UR5, URZ, UP0, !UPT ;  /* 0x000000053f077290 */ /* 0x000fe400087fe43f */
[----:B------:R-:W-:-:S07]  /*00e0*/  UIADD3.X UR5, URZ, UR5, URZ, UP1, !UPT ;  /* 0x000000053f057290 */ /* 0x000fce0008ffe43f */
[----:B------:R0:W-:Y:S02]  /*00f0*/  UTMACCTL.PF [UR6] ;  /* 0x00000000060079b9 */ /* 0x0001e40008040000 */
[----:B------:R0:W-:Y:S02]  /*0100*/  UTMACCTL.PF [UR4] ;  /* 0x00000000040079b9 */ /* 0x0001e40008040000 */
[----:B0-----:R-:W-:Y:S01]  /*0110*/  NOP ;  /* 0x0000000000007918 */ /* 0x001fe20000000000 */
.L_x_1:
[----:B------:R-:W-:Y:S05]  /*0120*/  BSYNC B0 ;  /* 0x0000000000007941 */ /* 0x000fea0003800000 */
.L_x_0:
[----:B------:R-:W0:Y:S02]  /*0130*/  SHFL.IDX PT, R3, R0, RZ, 0x1f ;  /* 0x00001fff00037589 */ /* 0x000e2400000e0000 */
[----:B0-----:R-:W-:-:S13]  /*0140*/  ISETP.NE.AND P0, PT, R3, RZ, PT ;  /* 0x000000ff0300720c */ /* 0x001fda0003f05270 */
[----:B------:R-:W-:Y:S05]  /*0150*/  @P0 BRA `(.L_x_2) ;  /* 0x00000000008c0947 */ /* 0x000fea0003800000 */
[----:B------:R-:W-:Y:S01]  /*0160*/  ELECT P0, URZ, PT ;  /* 0x00000000003f782f */ /* 0x000fe20003800000 */
[----:B------:R-:W-:-:S12]  /*0170*/  BSSY B0, `(.L_x_2) ;  /* 0x0000021000007945 */ /* 0x000fd80003800000 */
[----:B------:R-:W-:Y:S05]  /*0180*/  @!P0 BRA `(.L_x_3) ;  /* 0x00000000007c8947 */ /* 0x000fea0003800000 */
[----:B------:R-:W0:Y:S01]  /*0190*/  S2UR UR8, SR_CgaCtaId ;  /* 0x00000000000879c3 */ /* 0x000e220000008800 */
[----:B------:R-:W-:Y:S01]  /*01a0*/  UMOV UR4, 0x400 ;  /* 0x0000040000047882 */ /* 0x000fe20000000000 */
[----:B------:R-:W-:Y:S01]  /*01b0*/  UMOV UR5, 0x1 ;  /* 0x0000000100057882 */ /* 0x000fe20000000000 */
[----:B------:R-:W-:Y:S02]  /*01c0*/  UMOV UR6, 0x6 ;  /* 0x0000000600067882 */ /* 0x000fe40000000000 */
[----:B------:R-:W-:-:S04]  /*01d0*/  UIADD3 UR6, -UR6, 0x100000, URZ ;  /* 0x0010000006067890 */ /* 0x000fc8000fffe13f */
[----:B------:R-:W-:Y:S02]  /*01e0*/  USHF.L.U32 UR7, UR6, 0xb, URZ ;  /* 0x0000000b06077899 */ /* 0x000fe4000800063f */
[----:B------:R-:W-:Y:S02]  /*01f0*/  USHF.L.U32 UR6, UR6, 0x1, URZ ;  /* 0x0000000106067899 */ /* 0x000fe4000800063f */
[----:B0-----:R-:W-:Y:S02]  /*0200*/  ULEA UR8, UR8, UR4, 0x18 ;  /* 0x0000000408087291 */ /* 0x001fe4000f8ec03f */
[----:B------:R-:W-:-:S04]  /*0210*/  UIADD3 UR4, -UR5, 0x100000, URZ ;  /* 0x0010000005047890 */ /* 0x000fc8000fffe13f */
[----:B------:R-:W-:Y:S02]  /*0220*/  USHF.L.U32 UR5, UR4, 0xb, URZ ;  /* 0x0000000b04057899 */ /* 0x000fe4000800063f */
[----:B------:R-:W-:Y:S01]  /*0230*/  USHF.L.U32 UR4, UR4, 0x1, URZ ;  /* 0x0000000104047899 */ /* 0x000fe2000800063f */
[----:B------:R-:W0:Y:S11]  /*0240*/  FENCE.VIEW.ASYNC.S ;  /* 0x00000000000073c6 */ /* 0x000e360000000000 */
[----:B0-----:R0:W1:Y:S01]  /*0250*/  SYNCS.EXCH.64 URZ, [UR8], UR4 ;  /* 0x00000004083f75b2 */ /* 0x0010620008000100 */
[----:B------:R0:W2:Y:S01]  /*0260*/  SYNCS.EXCH.64 URZ, [UR8+0x48], UR6 ;  /* 0x00004806083f75b2 */ /* 0x0000a20008000100 */
[----:B------:R0:W3:Y:S01]  /*0270*/  SYNCS.EXCH.64 URZ, [UR8+0x8], UR4 ;  /* 0x00000804083f75b2 */ /* 0x0000e20008000100 */
[----:B------:R0:W4:Y:S01]  /*0280*/  SYNCS.EXCH.64 URZ, [UR8+0x50], UR6 ;  /* 0x00005006083f75b2 */ /* 0x0001220008000100 */
[----:B------:R0:W0:Y:S01]  /*0290*/  SYNCS.EXCH.64 URZ, [UR8+0x10], UR4 ;  /* 0x00001004083f75b2 */ /* 0x0000220008000100 */
        /* <DEDUP_REMOVED lines=13> */
[----:B------:R-:W-:Y:S01]  /*0370*/  NOP ;  /* 0x0000000000007918 */ /* 0x000fe20000000000 */
.L_x_3:
[----:B0-----:R-:W-:Y:S05]  /*0380*/  BSYNC B0 ;  /* 0x0000000000007941 */ /* 0x001fea0003800000 */
.L_x_2:
[----:B------:R-:W-:Y:S01]  /*0390*/  SHF.R.S32.HI R7, RZ, 0x1f, R18 ;  /* 0x0000001fff077819 */ /* 0x000fe20000011412 */
[----:B------:R-:W0:Y:S01]  /*03a0*/  SHFL.IDX PT, R0, R0, RZ, 0x1f ;  /* 0x00001fff00007589 */ /* 0x000e2200000e0000 */
[----:B------:R-:W5:Y:S01]  /*03b0*/  S2UR UR8, SR_CTAID.X ;  /* 0x00000000000879c3 */ /* 0x000f620000002500 */
[----:B------:R-:W-:Y:S02]  /*03c0*/  ELECT P0, URZ, PT ;  /* 0x00000000003f782f */ /* 0x000fe40003800000 */
[----:B------:R-:W-:Y:S01]  /*03d0*/  LEA.HI R7, R7, R18, RZ, 0x7 ;  /* 0x0000001207077211 */ /* 0x000fe200078f38ff */
[----:B------:R-:W1:Y:S01]  /*03e0*/  S2R R4, SR_CTAID.Y ;  /* 0x0000000000047919 */ /* 0x000e620000002600 */
[----:B------:R-:W-:Y:S01]  /*03f0*/  SHF.R.S32.HI R8, RZ, 0x1f, R3 ;  /* 0x0000001fff087819 */ /* 0x000fe20000011403 */
[----:B------:R-:W-:Y:S01]  /*0400*/  ULDC UR4, c[0x0][0x150] ;  /* 0x0000540000047ab9 */ /* 0x000fe20000000800 */
[----:B------:R-:W-:Y:S01]  /*0410*/  LOP3.LUT R7, R7, 0xffffff80, RZ, 0xc0, !PT ;  /* 0xffffff8007077812 */ /* 0x000fe200078ec0ff */
[----:B------:R-:W-:Y:S01]  /*0420*/  NOP ;  /* 0x0000000000007918 */ /* 0x000fe20000000000 */
[----:B------:R-:W-:Y:S01]  /*0430*/  LEA.HI R8, R8, R3, RZ, 0x2 ;  /* 0x0000000308087211 */ /* 0x000fe200078f10ff */
[----:B------:R-:W2:Y:S01]  /*0440*/  LDC R10, c[0x0][0x144] ;  /* 0x00005100ff0a7b82 */ /* 0x000ea20000000800 */
[----:B------:R-:W-:Y:S01]  /*0450*/  NOP ;  /* 0x0000000000007918 */ /* 0x000fe20000000000 */
[----:B------:R-:W-:Y:S01]  /*0460*/  IMAD.IADD R6, R18, 0x1, -R7 ;  /* 0x0000000112067824 */ /* 0x000fe200078e0a07 */
[----:B------:R-:W-:Y:S01]  /*0470*/  LOP3.LUT R8, R8, 0x3ffffffc, RZ, 0xc0, !PT ;  /* 0x3ffffffc08087812 */ /* 0x000fe200078ec0ff */
[----:B------:R-:W-:Y:S01]  /*0480*/  IMAD.MOV.U32 R22, RZ, RZ, 0x1 ;  /* 0x00000001ff167424 */ /* 0x000fe200078e00ff */
[----:B------:R-:W-:-:S02]  /*0490*/  ISETP.NE.AND P3, PT, R5, RZ, PT ;  /* 0x000000ff0500720c */ /* 0x000fc40003f65270 */
[----:B------:R-:W-:Y:S01]  /*04a0*/  SHF.R.S32.HI R7, RZ, 0x1f, R6 ;  /* 0x0000001fff077819 */ /* 0x000fe20000011406 */
[----:B------:R-:W-:Y:S01]  /*04b0*/  IMAD.IADD R8, R3, 0x1, -R8 ;  /* 0x0000000103087824 */ /* 0x000fe200078e0a08 */
[----:B------:R-:W3:Y:S02]  /*04c0*/  LDC R13, c[0x0][0x140] ;  /* 0x00005000ff0d7b82 */ /* 0x000ee40000000800 */
[----:B------:R-:W-:Y:S02]  /*04d0*/  LEA.HI R7, R7, R6, RZ, 0x3 ;  /* 0x0000000607077211 */ /* 0x000fe400078f18ff */
[----:B0-----:R-:W-:Y:S02]  /*04e0*/  ISETP.NE.OR P0, PT, R0, RZ, !P0 ;  /* 0x000000ff0000720c */ /* 0x001fe40004705670 */
[--C-:B------:R-:W-:Y:S02]  /*04f0*/  SHF.R.S32.HI R0, RZ, 0x3, R7.reuse ;  /* 0x00000003ff007819 */ /* 0x100fe40000011407 */
[----:B------:R-:W-:-:S02]  /*0500*/  SHF.R.S32.HI R7, RZ, 0x1f, R7 ;  /* 0x0000001fff077819 */ /* 0x000fc40000011407 */
[----:B-----5:R-:W-:Y:S02]  /*0510*/  I2FP.F32.U32 R9, UR8 ;  /* 0x0000000800097c45 */ /* 0x020fe40008201000 */
[----:B------:R-:W-:-:S03]  /*0520*/  LEA.HI R7, R7, R0, RZ, 0x2 ;  /* 0x0000000007077211 */ /* 0x000fc600078f10ff */
[----:B------:R-:W-:Y:S01]  /*0530*/  FMUL R9, R9, UR4 ;  /* 0x0000000409097c20 */ /* 0x000fe20008400000 */
[----:B------:R-:W-:Y:S01]  /*0540*/  LOP3.LUT R7, R7, 0xfffffffc, RZ, 0xc0, !PT ;  /* 0xfffffffc07077812 */ /* 0x000fe200078ec0ff */
[----:B------:R-:W-:Y:S01]  /*0550*/  VOTEU.ALL UP0, P0 ;  /* 0x00000000003f7886 */ /* 0x000fe20000000000 */
[----:B-1----:R-:W-:Y:S01]  /*0560*/  I2FP.F32.U32 R3, R4 ;  /* 0x0000000400037245 */ /* 0x002fe20000201000 */
[----:B------:R-:W-:Y:S01]  /*0570*/  ULDC UR4, c[0x0][0x154] ;  /* 0x0000550000047ab9 */ /* 0x000fe20000000800 */
[----:B------:R-:W-:Y:S01]  /*0580*/  VOTEU.ALL UP1, P0 ;  /* 0x00000000003f7886 */ /* 0x000fe20000020000 */
[----:B------:R-:W0:Y:S01]  /*0590*/  F2I.U32.TRUNC.NTZ R9, R9 ;  /* 0x0000000900097305 */ /* 0x000e22000020f000 */
[----:B------:R-:W-:Y:S01]  /*05a0*/  IMAD.IADD R7, R0, 0x1, -R7 ;  /* 0x0000000100077824 */ /* 0x000fe200078e0a07 */
[----:B------:R-:W1:Y:S01]  /*05b0*/  @!UP0 S2UR UR7, SR_CgaCtaId ;  /* 0x00000000000789c3 */ /* 0x000e620000008800 */
[----:B------:R-:W-:Y:S01]  /*05c0*/  FMUL R12, R3, UR4 ;  /* 0x00000004030c7c20 */ /* 0x000fe20008400000 */
[----:B------:R-:W-:Y:S01]  /*05d0*/  UMOV UR4, 0x20 ;  /* 0x0000002000047882 */ /* 0x000fe20000000000 */
[----:B------:R-:W-:Y:S01]  /*05e0*/  IMAD R8, R8, 0x4, R7 ;  /* 0x0000000408087824 */ /* 0x000fe200078e0207 */
[----:B------:R-:W-:Y:S01]  /*05f0*/  @!UP0 UMOV UR6, 0x400 ;  /* 0x0000040000068882 */ /* 0x000fe20000000000 */
[----:B------:R-:W-:-:S04]  /*0600*/  @!UP0 UIADD3 UR4, -UR4, 0x100000, URZ ;  /* 0x0010000004048890 */ /* 0x000fc8000fffe13f */
[----:B------:R-:W-:Y:S02]  /*0610*/  @!UP0 USHF.L.U32 UR5, UR4, 0xb, URZ ;  /* 0x0000000b04058899 */ /* 0x000fe4000800063f */
[----:B------:R-:W-:Y:S01]  /*0620*/  @!UP0 USHF.L.U32 UR4, UR4, 0x1, URZ ;  /* 0x0000000104048899 */ /* 0x000fe2000800063f */
[----:B---3--:R-:W-:Y:S01]  /*0630*/  ISETP.EQ.U32.AND P2, PT, R13, 0x1, PT ;  /* 0x000000010d00780c */ /* 0x008fe20003f42070 */
[----:B------:R-:W3:Y:S01]  /*0640*/  F2I.U32.TRUNC.NTZ R12, R12 ;  /* 0x0000000c000c7305 */ /* 0x000ee2000020f000 */
[----:B------:R-:W-:Y:S01]  /*0650*/  LEA.HI R0, R8, R8, RZ, 0x1 ;  /* 0x0000000808007211 */ /* 0x000fe200078f08ff */
[----:B------:R-:W5:Y:S03]  /*0660*/  LDC R7, c[0x0][0x148] ;  /* 0x00005200ff077b82 */ /* 0x000f660000000800 */
[----:B------:R-:W-:Y:S01]  /*0670*/  LOP3.LUT R11, R0, 0xfffffffe, RZ, 0xc0, !PT ;  /* 0xfffffffe000b7812 */ /* 0x000fe200078ec0ff */
[----:B0-----:R-:W-:Y:S01]  /*0680*/  IMAD.MOV R15, RZ, RZ, -R9 ;  /* 0x000000ffff0f7224 */ /* 0x001fe200078e0a09 */
[----:B------:R-:W-:-:S03]  /*0690*/  SHF.R.S32.HI R9, RZ, 0x1f, R2 ;  /* 0x0000001fff097819 */ /* 0x000fc60000011402 */
[----:B--2---:R-:W-:Y:S01]  /*06a0*/  IMAD R3, R10, R15, UR8 ;  /* 0x000000080a037e24 */ /* 0x004fe2000f8e020f */
[----:B------:R-:W-:Y:S01]  /*06b0*/  LEA.HI R9, R9, R2, RZ, 0x2 ;  /* 0x0000000209097211 */ /* 0x000fe200078f10ff */
[C---:B------:R-:W-:Y:S02]  /*06c0*/  IMAD.IADD R0, R8.reuse, 0x1, -R11 ;  /* 0x0000000108007824 */ /* 0x040fe400078e0a0b */
[----:B------:R-:W-:Y:S01]  /*06d0*/  IMAD.SHL.U32 R11, R8, 0x4, RZ ;  /* 0x00000004080b7824 */ /* 0x000fe200078e00ff */
[----:B------:R-:W-:Y:S01]  /*06e0*/  LOP3.LUT R9, R9, 0xfffffffc, RZ, 0xc0, !PT ;  /* 0xfffffffc09097812 */ /* 0x000fe200078ec0ff */
[----:B---3--:R-:W-:Y:S01]  /*06f0*/  IMAD.MOV R21, RZ, RZ, -R12 ;  /* 0x000000ffff157224 */ /* 0x008fe200078e0a0c */
[----:B------:R-:W-:Y:S01]  /*0700*/  ISETP.NE.AND P4, PT, R0, R3, PT ;  /* 0x000000030000720c */ /* 0x000fe20003f85270 */
[----:B-1----:R-:W-:Y:S01]  /*0710*/  @!UP0 ULEA UR6, UR7, UR6, 0x18 ;  /* 0x0000000607068291 */ /* 0x002fe2000f8ec03f */
[----:B------:R-:W-:Y:S01]  /*0720*/  LOP3.LUT R152, R8, 0xc, R11, 0x78, !PT ;  /* 0x0000000c08987812 */ /* 0x000fe200078e780b */
[----:B------:R-:W-:Y:S01]  /*0730*/  IMAD.IADD R0, R2, 0x1, -R9 ;  /* 0x0000000102007824 */ /* 0x000fe200078e0a09 */
[----:B------:R-:W-:Y:S01]  /*0740*/  VOTEU.ALL UP0, P0 ;  /* 0x00000000003f7886 */ /* 0x000fe20000000000 */
[----:B------:R-:W-:Y:S01]  /*0750*/  LOP3.LUT P0, RZ, R6, 0x7, RZ, 0xc0, !PT ;  /* 0x0000000706ff7812 */ /* 0x000fe2000780c0ff */
[----:B------:R-:W-:-:S02]  /*0760*/  VIADD R6, R5, 0xffffffff ;  /* 0xffffffff05067836 */ /* 0x000fc40000000000 */
[----:B------:R-:W-:Y:S01]  /*0770*/  ISETP.NE.AND P1, PT, R0, 0x3, PT ;  /* 0x000000030000780c */ /* 0x000fe20003f25270 */
[----:B-----5:R-:W-:Y:S01]  /*0780*/  IMAD R9, R7, R21, R4 ;  /* 0x0000001507097224 */ /* 0x020fe200078e0204 */
[----:B------:R-:W-:Y:S02]  /*0790*/  ISETP.LT.U32.AND P0, PT, R152, 0x4, !P0 ;  /* 0x000000049800780c */ /* 0x000fe40004701070 */
[----:B------:R-:W-:Y:S01]  /*07a0*/  ISETP.EQ.OR P1, PT, R0, RZ, !P1 ;  /* 0x000000ff0000720c */ /* 0x000fe20004f22670 */
[----:B------:R-:W0:Y:S02]  /*07b0*/  FENCE.VIEW.ASYNC.S ;  /* 0x00000000000073c6 */ /* 0x000e240000000000 */
[----:B0-----:R0:W1:Y:S01]  /*07c0*/  @!UP0 SYNCS.EXCH.64 URZ, [UR6+0xa0], UR4 ;  /* 0x0000a004063f85b2 */ /* 0x0010620008000100 */
[----:B------:R-:W-:Y:S02]  /*07d0*/  @P4 LEA.HI R2, R152, R152, RZ, 0x1 ;  /* 0x0000009898024211 */ /* 0x000fe400078f08ff */
[----:B------:R-:W-:-:S02]  /*07e0*/  ISETP.EQ.AND P1, PT, R5, RZ, P1 ;  /* 0x000000ff0500720c */ /* 0x000fc40000f22270 */
[----:B------:R-:W-:Y:S02]  /*07f0*/  @P4 SHF.R.S32.HI R2, RZ, 0x1, R2 ;  /* 0x00000001ff024819 */ /* 0x000fe40000011402 */
[----:B------:R-:W-:Y:S02]  /*0800*/  ISETP.GE.U32.AND P6, PT, R6, 0x2, PT ;  /* 0x000000020600780c */ /* 0x000fe40003fc6070 */
[----:B------:R-:W-:Y:S02]  /*0810*/  @P4 ISETP.NE.AND P5, PT, R2, R9, PT ;  /* 0x000000090200420c */ /* 0x000fe40003fa5270 */
[----:B------:R-:W-:Y:S02]  /*0820*/  SEL R9, RZ, 0x1, !P0 ;  /* 0x00000001ff097807 */ /* 0x000fe40004000000 */
[----:B------:R-:W-:Y:S02]  /*0830*/  @P4 SEL R22, RZ, 0x1, P5 ;  /* 0x00000001ff164807 */ /* 0x000fe40002800000 */
[----:B------:R-:W-:Y:S01]  /*0840*/  SEL R19, RZ, 0x1, !P1 ;  /* 0x00000001ff137807 */ /* 0x000fe20004800000 */
[----:B------:R0:W2:Y:S01]  /*0850*/  @!UP1 SYNCS.EXCH.64 URZ, [UR6+0xa8], UR4 ;  /* 0x0000a804063f95b2 */ /* 0x0000a20008000100 */
[----:B------:R-:W-:Y:S01]  /*0860*/  LOP3.LUT R22, R22, R9, RZ, 0xc0, !PT ;  /* 0x0000000916167212 */ /* 0x000fe200078ec0ff */
[----:B------:R-:W-:Y:S01]  /*0870*/  NOP ;  /* 0x0000000000007918 */ /* 0x000fe20000000000 */
[----:B------:R-:W-:Y:S01]  /*0880*/  SEL R19, R19, 0x2, P6 ;  /* 0x0000000213137807 */ /* 0x000fe20003000000 */
[----:B------:R-:W-:Y:S06]  /*0890*/  @!P2 BRA `(.L_x_4) ;  /* 0x000000000008a947 */ /* 0x000fec0003800000 */
[----:B-12-4-:R-:W-:Y:S01]  /*08a0*/  UCGABAR_ARV ;  /* 0x00000000000079c7 */ /* 0x016fe20008000000 */
[----:B------:R-:W-:Y:S05]  /*08b0*/  BRA `(.L_x_5) ;  /* 0x0000000000047947 */ /* 0x000fea0003800000 */
.L_x_4:
[----:B-12-4-:R-:W-:Y:S01]  /*08c0*/  NOP ;  /* 0x0000000000007918 */ /* 0x016fe20000000000 */
.L_x_5:
[----:B------:R-:W1:Y:S01]  /*08d0*/  LDC R2, c[0x0][0x65c] ;  /* 0x00019700ff027b82 */ /* 0x000e620000000800 */
[----:B------:R-:W-:Y:S02]  /*08e0*/  IMAD.U32 R8, RZ, RZ, UR8 ;  /* 0x00000008ff087e24 */ /* 0x000fe4000f8e00ff */
[----:B------:R-:W-:Y:S01]  /*08f0*/  IMAD.MOV.U32 R9, RZ, RZ, RZ ;  /* 0x000000ffff097224 */ /* 0x000fe200078e00ff */
[----:B-1----:R-:W-:-:S04]  /*0900*/  ISETP.NE.AND P1, PT, R2, 0x1, PT ;  /* 0x000000010200780c */ /* 0x002fc80003f25270 */
[----:B------:R-:W-:-:S09]  /*0910*/  P2R R5, PR, RZ, 0x2 ;  /* 0x00000002ff057803 */ /* 0x000fd20000000000 */
[----:B------:R-:W1:Y:S01]  /*0920*/  @P1 LDC R17, c[0x0][0x10] ;  /* 0x00000400ff111b82 */ /* 0x000e620000000800 */
[----:B------:R-:W-:Y:S02]  /*0930*/  @P1 IMAD.MOV.U32 R5, RZ, RZ, RZ ;  /* 0x000000ffff051224 */ /* 0x000fe400078e00ff */
[----:B------:R-:W-:-:S05]  /*0940*/  @P1 IMAD.MOV.U32 R13, RZ, RZ, RZ ;  /* 0x000000ffff0d1224 */ /* 0x000fca00078e00ff */
[----:B------:R-:W2:Y:S01]  /*0950*/  @!P1 LDC R11, c[0x0][0xc] ;  /* 0x00000300ff0b9b82 */ /* 0x000ea20000000800 */
[----:B-1----:R-:W-:-:S04]  /*0960*/  @P1 IMAD.WIDE.U32 R16, R17, UR8, R4 ;  /* 0x0000000811101c25 */ /* 0x002fc8000f8e0004 */
[----:B------:R-:W-:Y:S02]  /*0970*/  @P1 IMAD.IADD R17, R17, 0x1, R13 ;  /* 0x0000000111111824 */ /* 0x000fe400078e020d */
[----:B--2---:R-:W-:-:S04]  /*0980*/  @!P1 IMAD.WIDE.U32 R8, R4, R11, R8 ;  /* 0x0000000b04089225 */ /* 0x004fc800078e0008 */
[----:B------:R-:W-:Y:S02]  /*0990*/  @!P1 IMAD.MOV.U32 R16, RZ, RZ, R8 ;  /* 0x000000ffff109224 */ /* 0x000fe400078e0008 */
[----:B------:R-:W-:Y:S01]  /*09a0*/  @!P1 IMAD.MOV.U32 R17, RZ, RZ, R9 ;  /* 0x000000ffff119224 */ /* 0x000fe200078e0009 */
[----:B------:R-:W-:Y:S06]  /*09b0*/  @!P2 BRA `(.L_x_6) ;  /* 0x00000000000ca947 */ /* 0x000fec0003800000 */
[----:B------:R-:W-:Y:S01]  /*09c0*/  UCGABAR_WAIT ;  /* 0x0000000000007dc7 */ /* 0x000fe20008000000 */
[----:B------:R-:W-:Y:S01]  /*09d0*/  CCTL.IVALL ;  /* 0x00000000ff00798f */ /* 0x000fe20002000000 */
[----:B------:R-:W-:Y:S05]  /*09e0*/  BRA `(.L_x_7) ;  /* 0x0000000000047947 */ /* 0x000fea0003800000 */
.L_x_6:
[----:B------:R-:W-:Y:S06]  /*09f0*/  BAR.SYNC.DEFER_BLOCKING 0x0 ;  /* 0x0000000000007b1d */ /* 0x000fec0000010000 */
.L_x_7:
[----:B------:R-:W-:Y:S05]  /*0a00*/  @!P3 BRA `(.L_x_8) ;  /* 0x0000009400e0b947 */ /* 0x000fea0003800000 */
[----:B------:R-:W-:-:S13]  /*0a10*/  ISETP.GT.U32.AND P0, PT, R6, 0x1, PT ;  /* 0x000000010600780c */ /* 0x000fda0003f04070 */
[----:B0-----:R-:W-:Y:S05]  /*0a20*/  @P0 EXIT ;  /* 0x000000000000094d */ /* 0x001fea0003800000 */
[----:B------:R-:W-:Y:S01]  /*0a30*/  ULDC.64 UR4, c[0x0][0x650] ;  /* 0x0001940000047ab9 */ /* 0x000fe20000000a00 */
[----:B------:R-:W-:Y:S01]  /*0a40*/  PRMT R0, RZ, 0x7610, R0 ;  /* 0x00007610ff007816 */ /* 0x000fe20000000000 */
[----:B------:R-:W-:Y:S01]  /*0a50*/  IMAD.MOV.U32 R154, RZ, RZ, -0x1 ;  /* 0xffffffffff9a7424 */ /* 0x000fe200078e00ff */
[----:B------:R-:W-:Y:S01]  /*0a60*/  ISETP.GE.U32.AND P0, PT, R16, UR4, PT ;  /* 0x0000000410007c0c */ /* 0x000fe2000bf06070 */
[----:B------:R-:W-:Y:S02]  /*0a70*/  IMAD.MOV.U32 R153, RZ, RZ, -0x1 ;  /* 0xffffffffff997424 */ /* 0x000fe400078e00ff */
[----:B------:R-:W-:Y:S01]  /*0a80*/  IMAD.MOV.U32 R23, RZ, RZ, -0x1 ;  /* 0xffffffffff177424 */ /* 0x000fe200078e00ff */
[----:B------:R-:W-:-:S13]  /*0a90*/  ISETP.GE.U32.AND.EX P0, PT, R17, UR5, PT, P0 ;  /* 0x0000000511007c0c */ /* 0x000fda000bf06100 */
[----:B------:R-:W-:Y:S05]  /*0aa0*/  @P0 BRA `(.L_x_9) ;  /* 0x00000004002c0947 */ /* 0x000fea0003800000 */
[----:B------:R-:W0:Y:S01]  /*0ab0*/  LDC.64 R24, c[0x0][0x628] ;  /* 0x00018a00ff187b82 */ /* 0x000e220000000a00 */
[----:B------:R-:W-:Y:S02]  /*0ac0*/  IMAD.MOV.U32 R8, RZ, RZ, R16 ;  /* 0x000000ffff087224 */ /* 0x000fe400078e0010 */
[----:B------:R-:W-:-:S05]  /*0ad0*/  IMAD.MOV.U32 R9, RZ, RZ, R17 ;  /* 0x000000ffff097224 */ /* 0x000fca00078e0011 */
[----:B------:R-:W1:Y:S08]  /*0ae0*/  LDC R0, c[0x0][0x630] ;  /* 0x00018c00ff007b82 */ /* 0x000e700000000800 */
[----:B------:R-:W2:Y:S01]  /*0af0*/  LDC.64 R26, c[0x0][0x620] ;  /* 0x00018800ff1a7b82 */ /* 0x000ea20000000a00 */
[----:B0-----:R-:W-:-:S04]  /*0b00*/  ISETP.NE.U32.AND P0, PT, R24, RZ, PT ;  /* 0x000000ff1800720c */ /* 0x001fc80003f05070 */
[----:B------:R-:W-:-:S13]  /*0b10*/  ISETP.NE.AND.EX P0, PT, R25, RZ, PT, P0 ;  /* 0x000000ff1900720c */ /* 0x000fda0003f05300 */
[----:B-12---:R-:W-:Y:S05]  /*0b20*/  @!P0 BRA `(.L_x_10) ;  /* 0x0000000000288947 */ /* 0x006fea0003800000 */
[----:B------:R-:W0:Y:S02]  /*0b30*/  LDC R13, c[0x0][0x634] ;  /* 0x00018d00ff0d7b82 */ /* 0x000e240000000800 */
[----:B0-----:R-:W-:-:S05]  /*0b40*/  IADD3 R13, P0, R16, R13, RZ ;  /* 0x0000000d100d7210 */ /* 0x001fca0007f1e0ff */
[----:B------:R-:W-:-:S04]  /*0b50*/  IMAD.X R15, RZ, RZ, R17, P0 ;  /* 0x000000ffff0f7224 */ /* 0x000fc800000e0611 */
[----:B------:R-:W-:-:S04]  /*0b60*/  IMAD.WIDE.U32 R8, R15, R24, RZ ;  /* 0x000000180f087225 */ /* 0x000fc800078e00ff */
[----:B------:R-:W-:-:S04]  /*0b70*/  IMAD.WIDE.U32 R10, P0, R13, R25, R8 ;  /* 0x000000190d0a7225 */ /* 0x000fc80007800008 */
[----:B------:R-:W-:-:S04]  /*0b80*/  IMAD.WIDE.U32 R8, R13, R24, RZ ;  /* 0x000000180d087225 */ /* 0x000fc800078e00ff */
[----:B------:R-:W-:Y:S01]  /*0b90*/  IMAD.X R13, RZ, RZ, RZ, P0 ;  /* 0x000000ffff0d7224 */ /* 0x000fe200000e06ff */
[----:B------:R-:W-:Y:S01]  /*0ba0*/  IADD3 RZ, P0, R9, R10, RZ ;  /* 0x0000000a09ff7210 */ /* 0x000fe20007f1e0ff */
[----:B------:R-:W-:-:S04]  /*0bb0*/  IMAD.MOV.U32 R12, RZ, RZ, R11 ;  /* 0x000000ffff0c7224 */ /* 0x000fc800078e000b */
[----:B------:R-:W-:-:S08]  /*0bc0*/  IMAD.WIDE.U32.X R8, R15, R25, R12, P0 ;  /* 0x000000190f087225 */ /* 0x000fd000000e040c */
.L_x_10:
[----:B------:R-:W0:Y:S01]  /*0bd0*/  LDC.64 R24, c[0x0][0x640] ;  /* 0x00019000ff187b82 */ /* 0x000e220000000a00 */
[-CC-:B------:R-:W-:Y:S01]  /*0be0*/  SHF.R.U64 R28, R8, R0.reuse, R9.reuse ;  /* 0x00000000081c7219 */ /* 0x180fe20000001209 */
[----:B------:R-:W-:Y:S01]  /*0bf0*/  IMAD R30, R7, R21, R4 ;  /* 0x00000015071e7224 */ /* 0x000fe200078e0204 */
[----:B------:R-:W-:Y:S01]  /*0c00*/  SHF.R.U32.HI R0, RZ, R0, R9 ;  /* 0x00000000ff007219 */ /* 0x000fe20000011609 */
[----:B------:R-:W-:Y:S01]  /*0c10*/  IMAD.MOV.U32 R21, RZ, RZ, 0x1 ;  /* 0x00000001ff157424 */ /* 0x000fe200078e00ff */
[----:B------:R-:W-:-:S03]  /*0c20*/  IADD3 R5, P0, RZ, -R28, RZ ;  /* 0x8000001cff057210 */ /* 0x000fc60007f1e0ff */
[----:B------:R-:W1:Y:S02]  /*0c30*/  LDC R6, c[0x0][0x618] ;  /* 0x00018600ff067b82 */ /* 0x000e640000000800 */
[----:B------:R-:W-:-:S04]  /*0c40*/  IMAD.X R9, RZ, RZ, ~R0, P0 ;  /* 0x000000ffff097224 */ /* 0x000fc800000e0e00 */
[-C--:B------:R-:W-:Y:S02]  /*0c50*/  IMAD R0, R9, R26.reuse, RZ ;  /* 0x0000001a09007224 */ /* 0x080fe400078e02ff */
[----:B------:R-:W2:Y:S01]  /*0c60*/  LDC R11, c[0x0][0x608] ;  /* 0x00018200ff0b7b82 */ /* 0x000ea20000000800 */
[----:B------:R-:W-:-:S04]  /*0c70*/  IMAD.WIDE.U32 R8, R5, R26, R16 ;  /* 0x0000001a05087225 */ /* 0x000fc800078e0010 */
[----:B------:R-:W-:-:S03]  /*0c80*/  IMAD R5, R5, R27, R0 ;  /* 0x0000001b05057224 */ /* 0x000fc600078e0200 */
[----:B------:R-:W3:Y:S01]  /*0c90*/  LDC R12, c[0x0][0x658] ;  /* 0x00019600ff0c7b82 */ /* 0x000ee20000000800 */
[----:B0-----:R-:W-:Y:S01]  /*0ca0*/  ISETP.NE.U32.AND P0, PT, R24, RZ, PT ;  /* 0x000000ff1800720c */ /* 0x001fe20003f05070 */
[----:B------:R-:W-:Y:S02]  /*0cb0*/  IMAD.IADD R5, R9, 0x1, R5 ;  /* 0x0000000109057824 */ /* 0x000fe400078e0205 */
[----:B------:R-:W-:Y:S01]  /*0cc0*/  IMAD.MOV.U32 R9, RZ, RZ, -0x1 ;  /* 0xffffffffff097424 */ /* 0x000fe200078e00ff */
[----:B------:R-:W-:-:S03]  /*0cd0*/  ISETP.NE.AND.EX P0, PT, R25, RZ, PT, P0 ;  /* 0x000000ff1900720c */ /* 0x000fc60003f05300 */
[----:B------:R-:W0:Y:S01]  /*0ce0*/  LDC R15, c[0x0][0x600] ;  /* 0x00018000ff0f7b82 */ /* 0x000e220000000800 */
[-CC-:B-1----:R-:W-:Y:S02]  /*0cf0*/  SHF.R.U64 R13, R8, R6.reuse, R5.reuse ;  /* 0x00000006080d7219 */ /* 0x182fe40000001205 */
[----:B------:R-:W-:-:S05]  /*0d00*/  SHF.R.U32.HI R0, RZ, R6, R5 ;  /* 0x00000006ff007219 */ /* 0x000fca0000011605 */
[----:B------:R-:W1:Y:S01]  /*0d10*/  LDC R14, c[0x0][0x648] ;  /* 0x00019200ff0e7b82 */ /* 0x000e620000000800 */
[-CC-:B--2---:R-:W-:Y:S02]  /*0d20*/  SHF.R.U64 R27, R13, R11.reuse, R0.reuse ;  /* 0x0000000b0d1b7219 */ /* 0x184fe40000001200 */
[----:B------:R-:W-:-:S05]  /*0d30*/  SHF.R.U32.HI R5, RZ, R11, R0 ;  /* 0x0000000bff057219 */ /* 0x000fca0000011600 */
[----:B------:R-:W2:Y:S01]  /*0d40*/  LDC R20, c[0x0][0x638] ;  /* 0x00018e00ff147b82 */ /* 0x000ea20000000800 */
[-CC-:B---3--:R-:W-:Y:S02]  /*0d50*/  SHF.R.U64 R26, R27, R12.reuse, R5.reuse ;  /* 0x0000000c1b1a7219 */ /* 0x188fe40000001205 */
[-C--:B------:R-:W-:Y:S02]  /*0d60*/  SHF.L.U32 R0, R9, R12.reuse, RZ ;  /* 0x0000000c09007219 */ /* 0x080fe400000006ff */
[----:B------:R-:W-:Y:S01]  /*0d70*/  SHF.R.U32.HI R5, RZ, R12, R5 ;  /* 0x0000000cff057219 */ /* 0x000fe20000011605 */
[----:B------:R-:W-:Y:S01]  /*0d80*/  IMAD.MOV.U32 R4, RZ, RZ, R26 ;  /* 0x000000ffff047224 */ /* 0x000fe200078e001a */
[----:B------:R-:W-:Y:S01]  /*0d90*/  LOP3.LUT R10, RZ, R0, RZ, 0x33, !PT ;  /* 0x00000000ff0a7212 */ /* 0x000fe200078e33ff */
[----:B------:R-:W3:Y:S01]  /*0da0*/  LDC R23, c[0x0][0x610] ;  /* 0x00018400ff177b82 */ /* 0x000ee20000000800 */
[----:B------:R-:W-:Y:S05]  /*0db0*/  @!P0 BRA `(.L_x_11) ;  /* 0x0000000000288947 */ /* 0x000fea0003800000 */
[----:B------:R-:W4:Y:S02]  /*0dc0*/  LDC R9, c[0x0][0x64c] ;  /* 0x00019300ff097b82 */ /* 0x000f240000000800 */
[----:B----4-:R-:W-:-:S05]  /*0dd0*/  IADD3 R9, P0, R26, R9, RZ ;  /* 0x000000091a097210 */ /* 0x010fca0007f1e0ff */
        /* <DEDUP_REMOVED lines=8> */
.L_x_11:
[----:B-1----:R-:W-:Y:S01]  /*0e60*/  SHF.R.U64 R4, R4, R14, R5 ;  /* 0x0000000e04047219 */ /* 0x002fe20000001205 */
[----:B0-----:R-:W-:Y:S01]  /*0e70*/  VIADD R6, R15, 0xffffffff ;  /* 0xffffffff0f067836 */ /* 0x001fe20000000000 */
[----:B------:R-:W-:Y:S02]  /*0e80*/  SHF.L.U32 R0, R21, R12, RZ ;  /* 0x0000000c15007219 */ /* 0x000fe400000006ff */
[----:B------:R-:W-:Y:S01]  /*0e90*/  LOP3.LUT R5, R27, R10, RZ, 0xc0, !PT ;  /* 0x0000000a1b057212 */ /* 0x000fe200078ec0ff */
[----:B------:R-:W-:Y:S01]  /*0ea0*/  IMAD.MOV R7, RZ, RZ, -R4 ;  /* 0x000000ffff077224 */ /* 0x000fe200078e0a04 */
[----:B------:R-:W-:Y:S02]  /*0eb0*/  SEL R3, R3, R30, !P1 ;  /* 0x0000001e03037207 */ /* 0x000fe40004800000 */
[----:B------:R-:W-:Y:S01]  /*0ec0*/  LOP3.LUT R6, R13, R6, RZ, 0xc0, !PT ;  /* 0x000000060d067212 */ /* 0x000fe200078ec0ff */
[----:B------:R-:W-:Y:S02]  /*0ed0*/  IMAD R4, R0, R4, R5 ;  /* 0x0000000400047224 */ /* 0x000fe400078e0205 */
[----:B--2---:R-:W-:-:S02]  /*0ee0*/  IMAD R0, R7, R20, R26 ;  /* 0x0000001407007224 */ /* 0x004fc400078e021a */
[----:B---3--:R-:W-:Y:S02]  /*0ef0*/  IMAD R3, R4, R23, R3 ;  /* 0x0000001704037224 */ /* 0x008fe400078e0203 */
[----:B------:R-:W-:Y:S02]  /*0f00*/  IMAD R154, R0, R15, R6 ;  /* 0x0000000f009a7224 */ /* 0x000fe400078e0206 */
[----:B------:R-:W-:Y:S02]  /*0f10*/  IMAD.MOV.U32 R4, RZ, RZ, 0x1 ;  /* 0x00000001ff047424 */ /* 0x000fe400078e00ff */
[----:B------:R-:W-:Y:S01]  /*0f20*/  IMAD.MOV.U32 R23, RZ, RZ, R28 ;  /* 0x000000ffff177224 */ /* 0x000fe200078e001c */
[----:B------:R-:W-:Y:S02]  /*0f30*/  SEL R153, R154, R3, !P1 ;  /* 0x000000039a997207 */ /* 0x000fe40004800000 */
[----:B------:R-:W-:Y:S02]  /*0f40*/  PRMT R0, R4, 0x7610, R0 ;  /* 0x0000761004007816 */ /* 0x000fe40000000000 */
[----:B------:R-:W-:-:S07]  /*0f50*/  SEL R154, R3, R154, !P1 ;  /* 0x0000009a039a7207 */ /* 0x000fce0004800000 */
.L_x_9:
[----:B------:R-:W-:-:S08]  /*0f60*/  NOP ;  /* 0x0000000000007918 */ /* 0x000fd00000000000 */
[----:B------:R-:W0:Y:S02]  /*0f70*/  USETMAXREG.TRY_ALLOC.CTAPOOL UP0, 0xe8 ;  /* 0x000000e8000079c8 */ /* 0x000e240008000600 */
[----:B0-----:R-:W-:-:S13]  /*0f80*/  PLOP3.LUT P0, PT, PT, PT, UP0, 0x80, 0x0 ;  /* 0x000000000000781c */ /* 0x001fda0003f0f008 */
[----:B------:R-:W-:Y:S05]  /*0f90*/  @!P0 BRA `(.L_x_9) ;  /* 0xfffffffc00f08947 */ /* 0x000fea000383ffff */
[----:B------:R-:W-:Y:S01]  /*0fa0*/  ULDC.64 UR4, c[0x0][0x598] ;  /* 0x0001660000047ab9 */ /* 0x000fe20000000a00 */
[----:B------:R-:W-:Y:S01]  /*0fb0*/  ULDC.64 UR36, c[0x0][0x208] ;  /* 0x0000820000247ab9 */ /* 0x000fe20000000a00 */
[----:B------:R-:W-:-:S04]  /*0fc0*/  ISETP.NE.U32.AND P0, PT, RZ, UR4, PT ;  /* 0x00000004ff007c0c */ /* 0x000fc8000bf05070 */
[----:B------:R-:W-:-:S13]  /*0fd0*/  ISETP.NE.AND.EX P0, PT, RZ, UR5, PT, P0 ;  /* 0x00000005ff007c0c */ /* 0x000fda000bf05300 */
[----:B------:R-:W-:Y:S05]  /*0fe0*/  @!P0 BRA `(.L_x_12) ;  /* 0x00000000001c8947 */ /* 0x000fea0003800000 */
[----:B------:R-:W0:Y:S02]  /*0ff0*/  LDC.64 R4, c[0x0][0x598] ;  /* 0x00016600ff047b82 */ /* 0x000e240000000a00 */
[----:B0-----:R-:W2:Y:S02]  /*1000*/  LDG.E.64 R4, desc[UR36][R4.64] ;  /* 0x0000002404047981 */ /* 0x001ea4000c1e1b00 */
[----:B--2---:R-:W-:-:S04]  /*1010*/  ISETP.NE.U32.AND P0, PT, R4, RZ, PT ;  /* 0x000000ff0400720c */ /* 0x004fc80003f05070 */
[----:B------:R-:W-:-:S13]  /*1020*/  ISETP.NE.AND.EX P0, PT, R5, RZ, PT, P0 ;  /* 0x000000ff0500720c */ /* 0x000fda0003f05300 */
[----:B------:R-:W-:Y:S05]  /*1030*/  @!P0 BRA `(.L_x_12) ;  /* 0x0000000000088947 */ /* 0x000fea0003800000 */
[----:B------:R0:W5:Y:S01]  /*1040*/  LD.E R155, desc[UR36][R4.64] ;  /* 0x00000024049b7980 */ /* 0x000162000c101900 */
[----:B------:R-:W-:Y:S05]  /*1050*/  BRA `(.L_x_13) ;  /* 0x0000000000247947 */ /* 0x000fea0003800000 */
.L_x_12:
[----:B------:R-:W-:Y:S02]  /*1060*/  ULDC.64 UR4, c[0x0][0x588] ;  /* 0x0001620000047ab9 */ /* 0x000fe40000000a00 */
[----:B------:R-:W-:-:S04]  /*1070*/  ISETP.NE.U32.AND P0, PT, RZ, UR4, PT ;  /* 0x00000004ff007c0c */ /* 0x000fc8000bf05070 */
[----:B------:R-:W-:-:S13]  /*1080*/  ISETP.NE.AND.EX P0, PT, RZ, UR5, PT, P0 ;  /* 0x00000005ff007c0c */ /* 0x000fda000bf05300 */
[----:B------:R-:W-:Y:S05]  /*1090*/  @!P0 BRA `(.L_x_14) ;  /* 0x00000000000c8947 */ /* 0x000fea0003800000 */
[----:B------:R-:W0:Y:S02]  /*10a0*/  LDC.64 R4, c[0x0][0x588] ;  /* 0x00016200ff047b82 */ /* 0x000e240000000a00 */
[----:B0-----:R1:W5:Y:S01]  /*10b0*/  LDG.E R155, desc[UR36][R4.64] ;  /* 0x00000024049b7981 */ /* 0x001362000c1e1900 */
[----:B------:R-:W-:Y:S05]  /*10c0*/  BRA `(.L_x_13) ;  /* 0x0000000000087947 */ /* 0x000fea0003800000 */
.L_x_14:
[----:B------:R-:W-:Y:S02]  /*10d0*/  ULDC UR4, c[0x0][0x580] ;  /* 0x0001600000047ab9 */ /* 0x000fe40000000800 */
[----:B------:R-:W-:-:S07]  /*10e0*/  IMAD.U32 R155, RZ, RZ, UR4 ;  /* 0x00000004ff9b7e24 */ /* 0x000fce000f8e00ff */
.L_x_13:
[----:B------:R-:W-:Y:S02]  /*10f0*/  ULDC.64 UR4, c[0x0][0x5a0] ;  /* 0x0001680000047ab9 */ /* 0x000fe40000000a00 */
[----:B------:R-:W-:-:S04]  /*1100*/  ISETP.NE.U32.AND P0, PT, RZ, UR4, PT ;  /* 0x00000004ff007c0c */ /* 0x000fc8000bf05070 */
[----:B------:R-:W-:-:S13]  /*1110*/  ISETP.NE.AND.EX P0, PT, RZ, UR5, PT, P0 ;  /* 0x00000005ff007c0c */ /* 0x000fda000bf05300 */
[----:B------:R-:W-:Y:S05]  /*1120*/  @!P0 BRA `(.L_x_15) ;  /* 0x00000000001c8947 */ /* 0x000fea0003800000 */
[----:B01----:R-:W0:Y:S02]  /*1130*/  LDC.64 R4, c[0x0][0x5a0] ;  /* 0x00016800ff047b82 */ /* 0x003e240000000a00 */
[----:B0-----:R-:W2:Y:S02]  /*1140*/  LDG.E.64 R4, desc[UR36][R4.64] ;  /* 0x0000002404047981 */ /* 0x001ea4000c1e1b00 */
[----:B--2---:R-:W-:-:S04]  /*1150*/  ISETP.NE.U32.AND P0, PT, R4, RZ, PT ;  /* 0x000000ff0400720c */ /* 0x004fc80003f05070 */
[----:B------:R-:W-:-:S13]  /*1160*/  ISETP.NE.AND.EX P0, PT, R5, RZ, PT, P0 ;  /* 0x000000ff0500720c */ /* 0x000fda0003f05300 */
[----:B------:R-:W-:Y:S05]  /*1170*/  @!P0 BRA `(.L_x_15) ;  /* 0x0000000000088947 */ /* 0x000fea0003800000 */
[----:B------:R0:W5:Y:S01]  /*1180*/  LD.E R156, desc[UR36][R4.64] ;  /* 0x00000024049c7980 */ /* 0x000162000c101900 */
[----:B------:R-:W-:Y:S05]  /*1190*/  BRA `(.L_x_16) ;  /* 0x0000000000247947 */ /* 0x000fea0003800000 */
.L_x_15:
[----:B------:R-:W-:Y:S02]  /*11a0*/  ULDC.64 UR4, c[0x0][0x590] ;  /* 0x0001640000047ab9 */ /* 0x000fe40000000a00 */
[----:B------:R-:W-:-:S04]  /*11b0*/  ISETP.NE.U32.AND P0, PT, RZ, UR4, PT ;  /* 0x00000004ff007c0c */ /* 0x000fc8000bf05070 */
[----:B------:R-:W-:-:S13]  /*11c0*/  ISETP.NE.AND.EX P0, PT, RZ, UR5, PT, P0 ;  /* 0x00000005ff007c0c */ /* 0x000fda000bf05300 */
[----:B------:R-:W-:Y:S05]  /*11d0*/  @!P0 BRA `(.L_x_17) ;  /* 0x00000000000c8947 */ /* 0x000fea0003800000 */
[----:B------:R-:W2:Y:S02]  /*11e0*/  LDC.64 R156, c[0x0][0x590] ;  /* 0x00016400ff9c7b82 */ /* 0x000ea40000000a00 */
[----:B--2---:R2:W5:Y:S01]  /*11f0*/  LDG.E R156, desc[UR36][R156.64] ;  /* 0x000000249c9c7981 */ /* 0x004562000c1e1900 */
[----:B------:R-:W-:Y:S05]  /*1200*/  BRA `(.L_x_16) ;  /* 0x0000000000087947 */ /* 0x000fea0003800000 */
.L_x_17:
[----:B------:R-:W-:Y:S02]  /*1210*/  ULDC UR4, c[0x0][0x584] ;  /* 0x0001610000047ab9 */ /* 0x000fe40000000800 */
[----:B------:R-:W-:-:S07]  /*1220*/  IMAD.U32 R156, RZ, RZ, UR4 ;  /* 0x00000004ff9c7e24 */ /* 0x000fce000f8e00ff */
.L_x_16:
[----:B------:R-:W-:-:S13]  /*1230*/  LOP3.LUT P0, RZ, R0, 0xff, RZ, 0xc0, !PT ;  /* 0x000000ff00ff7812 */ /* 0x000fda000780c0ff */
[----:B------:R-:W-:Y:S05]  /*1240*/  @!P0 EXIT ;  /* 0x000000000000894d */ /* 0x000fea0003800000 */
[----:B------:R-:W-:Y:S01]  /*1250*/  ULDC UR4, c[0x0][0x28c] ;  /* 0x0000a30000047ab9 */ /* 0x000fe20000000800 */
[----:B--2---:R-:W-:Y:S01]  /*1260*/  LOP3.LUT R157, R19, 0x1, RZ, 0xfc, !PT ;  /* 0x00000001139d7812 */ /* 0x004fe200078efcff */
[----:B------:R-:W-:Y:S01]  /*1270*/  UIADD3 UR4, UR4, 0x1f, URZ ;  /* 0x0000001f04047890 */ /* 0x000fe2000fffe03f */
[----:B------:R-:W-:Y:S01]  /*1280*/  UMOV UR38, URZ ;  /* 0x0000003f00267c82 */ /* 0x000fe20008000000 */
[----:B------:R-:W-:Y:S02]  /*1290*/  UMOV UR39, URZ ;  /* 0x0000003f00277c82 */ /* 0x000fe40008000000 */
[----:B------:R-:W-:-:S04]  /*12a0*/  USHF.R.S32.HI UR5, URZ, 0x1f, UR4 ;  /* 0x0000001f3f057899 */ /* 0x000fc80008011404 */
[----:B------:R-:W-:-:S04]  /*12b0*/  ULEA.HI UR5, UR5, UR4, URZ, 0x5 ;  /* 0x0000000405057291 */ /* 0x000fc8000f8f283f */
[----:B------:R-:W-:-:S12]  /*12c0*/  USHF.R.S32.HI UR40, URZ, 0x5, UR5 ;  /* 0x000000053f287899 */ /* 0x000fd80008011405 */
.L_x_293:
[----:B------:R-:W-:Y:S01]  /*12d0*/  LOP3.LUT R0, R18, 0x80, RZ, 0xc0, !PT ;  /* 0x0000008012007812 */ /* 0x000fe200078ec0ff */
[----:B--2---:R-:W2:Y:S01]  /*12e0*/  S2UR UR7, SR_CgaCtaId ;  /* 0x00000000000779c3 */ /* 0x004ea20000008800 */
[----:B------:R-:W-:Y:S02]  /*12f0*/  UMOV UR6, 0x400 ;  /* 0x0000040000067882 */ /* 0x000fe40000000000 */
[----:B------:R-:W-:-:S06]  /*1300*/  SHF.R.U32.HI R0, RZ, 0x7, R0 ;  /* 0x00000007ff007819 */ /* 0x000fcc0000011600 */
[----:B---3--:R-:W3:Y:S01]  /*1310*/  SHFL.IDX PT, R0, R0, RZ, 0x1f ;  /* 0x00001fff00007589 */ /* 0x008ee200000e0000 */
[----:B--2---:R-:W-:Y:S01]  /*1320*/  ULEA UR6, UR7, UR6, 0x18 ;  /* 0x0000000607067291 */ /* 0x004fe2000f8ec03f */
[----:B---3--:R-:W-:-:S13]  /*1330*/  R2UR UR4, R0 ;  /* 0x00000000000472ca */ /* 0x008fda00000e0000 */
[----:B------:R-:W-:-:S04]  /*1340*/  ULEA.HI UR5, UR4, UR4, URZ, 0x1 ;  /* 0x0000000404057291 */ /* 0x000fc8000f8f083f */
[----:B------:R-:W-:-:S04]  /*1350*/  ULOP3.LUT UR5, UR5, 0xffffe, URZ, 0xc0, !UPT ;  /* 0x000ffffe05057892 */ /* 0x000fc8000f8ec03f */
[----:B------:R-:W-:-:S03]  /*1360*/  UIADD3 UR5, UR4, -UR5, URZ ;  /* 0x8000000504057290 */ /* 0x000fc6000fffe03f */
[----:B------:R-:W-:Y:S01]  /*1370*/  ULDC UR4, c[0x0][0x28c] ;  /* 0x0000a30000047ab9 */ /* 0x000fe20000000800 */
[----:B------:R-:W-:Y:S01]  /*1380*/  ULEA UR5, UR5, UR6, 0xc ;  /* 0x0000000605057291 */ /* 0x000fe2000f8e603f */
[----:B------:R-:W-:-:S03]  /*1390*/  ISETP.LT.AND P0, PT, RZ, UR4, PT ;  /* 0x00000004ff007c0c */ /* 0x000fc6000bf01270 */
[----:B------:R-:W-:-:S04]  /*13a0*/  UIADD3 UR5, UR5, 0x180, URZ ;  /* 0x0000018005057890 */ /* 0x000fc8000fffe03f */
[----:B------:R-:W-:-:S04]  /*13b0*/  USHF.R.U32.HI UR5, URZ, 0x4, UR5 ;  /* 0x000000043f057899 */ /* 0x000fc80008011605 */
[----:B------:R-:W-:Y:S02]  /*13c0*/  ULOP3.LUT UR41, UR5, 0x3fff, URZ, 0xc0, !UPT ;  /* 0x00003fff05297892 */ /* 0x000fe4000f8ec03f */
[----:B-1--45:R-:W-:Y:S10]  /*13d0*/  @P0 BRA `(.L_x_18) ;  /* 0x0000000000400947 */ /* 0x032ff40003800000 */
[----:B------:R-:W-:Y:S01]  /*13e0*/  MOV R0, 0x0 ;  /* 0x0000000000007802 */ /* 0x000fe20000000f00 */
[----:B------:R-:W-:Y:S01]  /*13f0*/  ULDC.64 UR4, c[0x4][0x68] ;  /* 0x01001a0000047ab9 */ /* 0x000fe20000000a00 */
[----:B------:R-:W-:Y:S01]  /*1400*/  ULDC.64 UR6, c[0x4][0x8] ;  /* 0x0100020000067ab9 */ /* 0x000fe20000000a00 */
[----:B01----:R-:W-:Y:S01]  /*1410*/  IMAD.U32 R4, RZ, RZ, UR4 ;  /* 0x00000004ff047e24 */ /* 0x003fe2000f8e00ff */
[----:B------:R0:W1:Y:S01]  /*1420*/  LDC.64 R14, c[0x4][R0] ;  /* 0x01000000000e7b82 */ /* 0x0000620000000a00 */
[----:B------:R-:W-:Y:S01]  /*1430*/  IMAD.U32 R5, RZ, RZ, UR5 ;  /* 0x00000005ff057e24 */ /* 0x000fe2000f8e00ff */
[----:B------:R-:W-:Y:S01]  /*1440*/  ULDC.64 UR4, c[0x4][0x70] ;  /* 0x01001c0000047ab9 */ /* 0x000fe20000000a00 */
[----:B------:R-:W-:Y:S02]  /*1450*/  IMAD.U32 R10, RZ, RZ, UR6 ;  /* 0x00000006ff0a7e24 */ /* 0x000fe4000f8e00ff */
[----:B------:R-:W-:Y:S02]  /*1460*/  IMAD.U32 R6, RZ, RZ, UR4 ;  /* 0x00000004ff067e24 */ /* 0x000fe4000f8e00ff */
[----:B------:R-:W-:-:S02]  /*1470*/  IMAD.U32 R7, RZ, RZ, UR5 ;  /* 0x00000005ff077e24 */ /* 0x000fc4000f8e00ff */
[----:B------:R-:W-:Y:S02]  /*1480*/  IMAD.U32 R11, RZ, RZ, UR7 ;  /* 0x00000007ff0b7e24 */ /* 0x000fe4000f8e00ff */
[----:B------:R-:W-:Y:S02]  /*1490*/  IMAD.MOV.U32 R8, RZ, RZ, 0x1e1 ;  /* 0x000001e1ff087424 */ /* 0x000fe400078e00ff */
[----:B------:R-:W-:Y:S02]  /*14a0*/  IMAD.MOV.U32 R12, RZ, RZ, 0x1 ;  /* 0x00000001ff0c7424 */ /* 0x000fe400078e00ff */
[----:B0-----:R-:W-:-:S07]  /*14b0*/  IMAD.MOV.U32 R13, RZ, RZ, RZ ;  /* 0x000000ffff0d7224 */ /* 0x001fce00078e00ff */
[----:B------:R-:W-:-:S07]  /*14c0*/  LEPC R20, `(.L_x_18) ;  /* 0x000000001014794e */ /* 0x000fce0000000000 */
[----:B-1---5:R-:W-:Y:S05]  /*14d0*/  CALL.ABS.NOINC R14 ;  /* 0x000000000e007343 */ /* 0x022fea0003c00000 */
.L_x_18:
[----:B------:R-:W-:-:S13]  /*14e0*/  ISETP.NE.AND P0, PT, R157, 0x3, PT ;  /* 0x000000039d00780c */ /* 0x000fda0003f05270 */
[----:B------:R-:W-:Y:S05]  /*14f0*/  @!P0 BRA `(.L_x_19) ;  /* 0x0000000000048947 */ /* 0x000fea0003800000 */
[----:B------:R-:W-:Y:S01]  /*1500*/  BPT.TRAP 0x1 ;  /* 0x000000040000795c */ /* 0x000fe20000300000 */
.L_x_19:
[----:B------:R-:W2:Y:S01]  /*1510*/  S2UR UR5, SR_CgaCtaId ;  /* 0x00000000000579c3 */ /* 0x000ea20000008800 */
[----:B------:R-:W-:Y:S01]  /*1520*/  UMOV UR4, 0x400 ;  /* 0x0000040000047882 */ /* 0x000fe20000000000 */
[----:B------:R-:W-:Y:S02]  /*1530*/  IMAD.U32 R0, RZ, RZ, UR38 ;  /* 0x00000026ff007e24 */ /* 0x000fe4000f8e00ff */
[----:B------:R-:W-:-:S03]  /*1540*/  IMAD.U32 R3, RZ, RZ, UR39 ;  /* 0x00000027ff037e24 */ /* 0x000fc6000f8e00ff */
[----:B------:R-:W-:Y:S01]  /*1550*/  SHF.L.U32 R0, R0, 0x1f, RZ ;  /* 0x0000001f00007819 */ /* 0x000fe200000006ff */
[----:B--2---:R-:W-:-:S06]  /*1560*/  ULEA UR4, UR5, UR4, 0x18 ;  /* 0x0000000405047291 */ /* 0x004fcc000f8ec03f */
[----:B------:R-:W-:-:S04]  /*1570*/  IMAD.U32 R6, RZ, RZ, UR4 ;  /* 0x00000004ff067e24 */ /* 0x000fc8000f8e00ff */
[----:B------:R-:W-:-:S04]  /*1580*/  IMAD R3, R3, 0x8, R6 ;  /* 0x0000000803037824 */ /* 0x000fc800078e0206 */
[----:B------:R2:W3:Y:S01]  /*1590*/  SYNCS.PHASECHK.TRANS64.TRYWAIT P1, [R3+URZ], R0 ;  /* 0x00000000030075a7 */ /* 0x0004e2000802017f */
[----:B------:R-:W-:Y:S05]  /*15a0*/  @!P0 BRA `(.L_x_20) ;  /* 0x0000000000048947 */ /* 0x000fea0003800000 */
[----:B------:R-:W-:Y:S01]  /*15b0*/  BPT.TRAP 0x1 ;  /* 0x000000040000795c */ /* 0x000fe20000300000 */
.L_x_20:
[----:B---3--:R-:W-:Y:S05]  /*15c0*/  @P1 BRA `(.L_x_21) ;  /* 0x0000000000081947 */ /* 0x008fea0003800000 */
[----:B------:R-:W3:Y:S02]  /*15d0*/  SYNCS.PHASECHK.TRANS64.TRYWAIT P1, [R3+URZ], R0 ;  /* 0x00000000030075a7 */ /* 0x000ee4000802017f */
[----:B---3--:R-:W-:Y:S05]  /*15e0*/  @!P1 BRA `(.L_x_22) ;  /* 0x000000a400409947 */ /* 0x008fea0003800000 */
.L_x_21:
[----:B------:R-:W-:-:S04]  /*15f0*/  UISETP.LT.AND UP0, UPT, UR40, 0x1, UPT ;  /* 0x000000012800788c */ /* 0x000fc8000bf01270 */
[----:B------:R-:W-:-:S06]  /*1600*/  USEL UR4, UR40, 0x1, UP0 ;  /* 0x0000000128047887 */ /* 0x000fcc0008000000 */
[----:B--23--:R-:W-:Y:S01]  /*1610*/  IMAD.U32 R0, RZ, RZ, UR4 ;  /* 0x00000004ff007e24 */ /* 0x00cfe2000f8e00ff */
[----:B------:R-:W-:Y:S05]  /*1620*/  WARPSYNC.ALL ;  /* 0x0000000000007948 */ /* 0x000fea0003800000 */
[----:B------:R-:W-:-:S04]  /*1630*/  IADD3 R0, -R0, UR40, RZ ;  /* 0x0000002800007c10 */ /* 0x000fc8000fffe1ff */
[----:B------:R-:W-:Y:S02]  /*1640*/  ISETP.GE.AND P1, PT, R0, 0x1, PT ;  /* 0x000000010000780c */ /* 0x000fe40003f26270 */
[----:B------:R-:W-:Y:S01]  /*1650*/  R2UR UR4, R6 ;  /* 0x00000000060472ca */ /* 0x000fe200000e0000 */
[----:B------:R-:W-:Y:S01]  /*1660*/  ULOP3.LUT UR41, UR41, 0x10000, URZ, 0xfc, !UPT ;  /* 0x0001000029297892 */ /* 0x000fe2000f8efc3f */
[----:B------:R-:W-:Y:S01]  /*1670*/  WARPGROUP.ARRIVE ;  /* 0x00000000000079c5 */ /* 0x000fe20000000000 */
[----:B------:R-:W-:Y:S01]  /*1680*/  UMOV UR5, 0x80000020 ;  /* 0x8000002000057882 */ /* 0x000fe20000000000 */
[----:B------:R-:W-:-:S09]  /*1690*/  UMOV UR7, 0x80000020 ;  /* 0x8000002000077882 */ /* 0x000fd20000000000 */
[----:B------:R-:W-:-:S04]  /*16a0*/  UIADD3 UR4, UR4, 0x12180, URZ ;  /* 0x0001218004047890 */ /* 0x000fc8000fffe03f */
[----:B------:R-:W-:-:S04]  /*16b0*/  USHF.R.U32.HI UR4, URZ, 0x4, UR4 ;  /* 0x000000043f047899 */ /* 0x000fc80008011604 */
[----:B------:R-:W-:-:S04]  /*16c0*/  ULOP3.LUT UR4, UR4, 0x3fff, URZ, 0xc0, !UPT ;  /* 0x00003fff04047892 */ /* 0x000fc8000f8ec03f */
[----:B------:R-:W-:Y:S02]  /*16d0*/  ULOP3.LUT UR9, UR4, 0x10000, URZ, 0xfc, !UPT ;  /* 0x0001000004097892 */ /* 0x000fe4000f8efc3f */
[----:B------:R-:W-:Y:S02]  /*16e0*/  ULEA UR4, UR39, UR41, 0x9 ;  /* 0x0000002927047291 */ /* 0x000fe4000f8e483f */
[----:B------:R-:W-:-:S09]  /*16f0*/  ULEA UR6, UR39, UR9, 0xa ;  /* 0x0000000927067291 */ /* 0x000fd2000f8e503f */
[----:B------:R-:W-:Y:S01]  /*1700*/  HGMMA.64x256x16.F32 R24, gdesc[UR4], RZ, !UPT, gsb0 ;  /* 0x03e00000041879f0 */ /* 0x000fe2000c0008ff */
[----:B------:R-:W-:Y:S02]  /*1710*/  UIADD3 UR4, UR4, 0x2, URZ ;  /* 0x0000000204047890 */ /* 0x000fe4000fffe03f */
[----:B------:R-:W-:Y:S01]  /*1720*/  UIADD3 UR6, UR6, 0x2, URZ ;  /* 0x0000000206067890 */ /* 0x000fe2000fffe03f */
[----:B------:R-:W-:Y:S01]  /*1730*/  UMOV UR5, 0x80000020 ;  /* 0x8000002000057882 */ /* 0x000fe20000000000 */
[----:B------:R-:W-:Y:S01]  /*1740*/  UMOV UR7, 0x80000020 ;  /* 0x8000002000077882 */ /* 0x000fe20000000000 */
[----:B------:R-:W-:Y:S02]  /*1750*/  WARPGROUP.DEPBAR.LE gsb0, 0x0 ;  /* 0x00008000000079c5 */ /* 0x000fe40000010000 */
[----:B------:R-:W-:-:S15]  /*1760*/  WARPGROUP.ARRIVE ;  /* 0x00000000000079c5 */ /* 0x000fde0000000000 */
[----:B------:R-:W-:-:S05]  /*1770*/  NOP ;  /* 0x0000000000007918 */ /* 0x000fca0000000000 */
[----:B------:R-:W-:Y:S03]  /*1780*/  HGMMA.64x256x16.F32 R24, gdesc[UR4], R24, gsb0 ;  /* 0x03e00000041879f0 */ /* 0x000fe60008000818 */
[----:B------:R-:W-:Y:S02]  /*1790*/  WARPGROUP.DEPBAR.LE gsb0, 0x0 ;  /* 0x00008000000079c5 */ /* 0x000fe40000010000 */
[----:B------:R-:W-:Y:S05]  /*17a0*/  @!P1 BRA `(.L_x_23) ;  /* 0x0000000000e89947 */ /* 0x000fea0003800000 */
[----:B------:R-:W-:Y:S02]  /*17b0*/  UIADD3 UR4, UR39, 0x1, URZ ;  /* 0x0000000127047890 */ /* 0x000fe4000fffe03f */
[----:B------:R-:W-:Y:S02]  /*17c0*/  IMAD.U32 R3, RZ, RZ, UR39 ;  /* 0x00000027ff037e24 */ /* 0x000fe4000f8e00ff */
[----:B------:R-:W-:-:S04]  /*17d0*/  UISETP.NE.AND UP0, UPT, UR4, 0x9, UPT ;  /* 0x000000090400788c */ /* 0x000fc8000bf05270 */
[----:B------:R-:W-:Y:S02]  /*17e0*/  USEL UR5, URZ, 0x1, UP0 ;  /* 0x000000013f057887 */ /* 0x000fe40008000000 */
[----:B------:R-:W-:Y:S02]  /*17f0*/  USEL UR8, UR4, URZ, UP0 ;  /* 0x0000003f04087287 */ /* 0x000fe40008000000 */
[----:B------:R-:W-:-:S06]  /*1800*/  ULOP3.LUT UR5, UR38, UR5, URZ, 0x3c, !UPT ;  /* 0x0000000526057292 */ /* 0x000fcc000f8e3c3f */
[----:B------:R-:W-:-:S07]  /*1810*/  IMAD.U32 R7, RZ, RZ, UR5 ;  /* 0x00000005ff077e24 */ /* 0x000fce000f8e00ff */
.L_x_30:
[----:B------:R-:W-:Y:S05]  /*1820*/  @!P0 BRA `(.L_x_24) ;  /* 0x0000000000048947 */ /* 0x000fea0003800000 */
[----:B------:R-:W-:Y:S01]  /*1830*/  BPT.TRAP 0x1 ;  /* 0x000000040000795c */ /* 0x000fe20000300000 */
.L_x_24:
[----:B------:R-:W2:Y:S01]  /*1840*/  S2UR UR5, SR_CgaCtaId ;  /* 0x00000000000579c3 */ /* 0x000ea20000008800 */
[----:B------:R-:W-:Y:S01]  /*1850*/  UMOV UR4, 0x400 ;  /* 0x0000040000047882 */ /* 0x000fe20000000000 */
[----:B01----:R-:W-:Y:S01]  /*1860*/  IMAD.U32 R5, RZ, RZ, UR8 ;  /* 0x00000008ff057e24 */ /* 0x003fe2000f8e00ff */
[----:B------:R-:W-:Y:S01]  /*1870*/  SHF.L.U32 R4, R7, 0x1f, RZ ;  /* 0x0000001f07047819 */ /* 0x000fe200000006ff */
[----:B--2---:R-:W-:-:S06]  /*1880*/  ULEA UR4, UR5, UR4, 0x18 ;  /* 0x0000000405047291 */ /* 0x004fcc000f8ec03f */
[----:B------:R-:W-:-:S04]  /*1890*/  IMAD.U32 R6, RZ, RZ, UR4 ;  /* 0x00000004ff067e24 */ /* 0x000fc8000f8e00ff */
[----:B------:R-:W-:-:S04]  /*18a0*/  IMAD R5, R5, 0x8, R6 ;  /* 0x0000000805057824 */ /* 0x000fc800078e0206 */
[----:B------:R0:W1:Y:S01]  /*18b0*/  SYNCS.PHASECHK.TRANS64.TRYWAIT P1, [R5+URZ], R4 ;  /* 0x00000004050075a7 */ /* 0x000062000802017f */
[----:B------:R-:W-:Y:S05]  /*18c0*/  @!P0 BRA `(.L_x_25) ;  /* 0x0000000000048947 */ /* 0x000fea0003800000 */
[----:B------:R-:W-:Y:S01]  /*18d0*/  BPT.TRAP 0x1 ;  /* 0x000000040000795c */ /* 0x000fe20000300000 */
.L_x_25:
[----:B-1----:R-:W-:Y:S05]  /*18e0*/  @P1 BRA `(.L_x_26) ;  /* 0x0000000000081947 */ /* 0x002fea0003800000 */
[----:B------:R-:W1:Y:S02]  /*18f0*/  SYNCS.PHASECHK.TRANS64.TRYWAIT P1, [R5+URZ], R4 ;  /* 0x00000004050075a7 */ /* 0x000e64000802017f */
[----:B-1----:R-:W-:Y:S05]  /*1900*/  @!P1 BRA `(.L_x_27) ;  /* 0x000000a0008c9947 */ /* 0x002fea0003800000 */
.L_x_26:
[----:B------:R-:W-:Y:S01]  /*1910*/  ULEA UR4, UR8, UR41, 0x9 ;  /* 0x0000002908047291 */ /* 0x000fe2000f8e483f */
[----:B------:R-:W-:Y:S01]  /*1920*/  WARPGROUP.ARRIVE ;  /* 0x00000000000079c5 */ /* 0x000fe20000000000 */
[----:B------:R-:W-:Y:S01]  /*1930*/  ULEA UR6, UR8, UR9, 0xa ;  /* 0x0000000908067291 */ /* 0x000fe2000f8e503f */
[----:B------:R-:W-:Y:S01]  /*1940*/  UMOV UR5, 0x80000020 ;  /* 0x8000002000057882 */ /* 0x000fe20000000000 */
[----:B------:R-:W-:-:S07]  /*1950*/  UMOV UR7, 0x80000020 ;  /* 0x8000002000077882 */ /* 0x000fce0000000000 */
[----:B------:R-:W-:Y:S01]  /*1960*/  HGMMA.64x256x16.F32 R24, gdesc[UR4], R24, gsb0 ;  /* 0x03e00000041879f0 */ /* 0x000fe20008000818 */
        /* <DEDUP_REMOVED lines=10> */
[----:B------:R-:W-:Y:S01]  /*1a10*/  BPT.TRAP 0x1 ;  /* 0x000000040000795c */ /* 0x000fe20000300000 */
.L_x_28:
[----:B------:R-:W-:-:S13]  /*1a20*/  ISETP.NE.AND P1, PT, R22, RZ, PT ;  /* 0x000000ff1600720c */ /* 0x000fda0003f25270 */
[----:B01----:R-:W-:-:S04]  /*1a30*/  @P1 IMAD R4, R3, 0x8, R6 ;  /* 0x0000000803041824 */ /* 0x003fc800078e0206 */
[----:B------:R-:W-:-:S05]  /*1a40*/  @P1 VIADD R5, R4, 0x48 ;  /* 0x0000004804051836 */ /* 0x000fca0000000000 */
[----:B------:R-:W-:-:S04]  /*1a50*/  @P1 PRMT R5, R152, 0x654, R5 ;  /* 0x0000065498051816 */ /* 0x000fc80000000005 */
[----:B------:R0:W-:Y:S01]  /*1a60*/  @P1 SYNCS.ARRIVE.TRANS64.RED.A1T0 RZ, [R5+URZ], RZ ;  /* 0x000000ff05ff19a7 */ /* 0x0001e2000810043f */
[----:B------:R-:W-:-:S13]  /*1a70*/  ISETP.GT.U32.AND P1, PT, R19, 0x1, PT ;  /* 0x000000011300780c */ /* 0x000fda0003f24070 */
[----:B0-----:R-:W-:Y:S05]  /*1a80*/  @P1 BRA `(.L_x_29) ;  /* 0x0000000000041947 */ /* 0x001fea0003800000 */
[----:B------:R-:W-:Y:S01]  /*1a90*/  BPT.TRAP 0x1 ;  /* 0x000000040000795c */ /* 0x000fe20000300000 */
.L_x_29:
[----:B------:R-:W-:Y:S01]  /*1aa0*/  UIADD3 UR8, UR8, 0x1, URZ ;  /* 0x0000000108087890 */ /* 0x000fe2000fffe03f */
[C---:B------:R-:W-:Y:S01]  /*1ab0*/  ISETP.GT.AND P2, PT, R0.reuse, 0x1, PT ;  /* 0x000000010000780c */ /* 0x040fe20003f44270 */
[----:B------:R-:W-:Y:S02]  /*1ac0*/  VIADD R3, R3, 0x1 ;  /* 0x0000000103037836 */ /* 0x000fe40000000000 */
[----:B------:R-:W-:Y:S01]  /*1ad0*/  UISETP.NE.AND UP0, UPT, UR8, 0x9, UPT ;  /* 0x000000090800788c */ /* 0x000fe2000bf05270 */
[----:B------:R-:W-:Y:S02]  /*1ae0*/  VIADD R0, R0, 0xffffffff ;  /* 0xffffffff00007836 */ /* 0x000fe40000000000 */
[C---:B------:R-:W-:Y:S01]  /*1af0*/  ISETP.NE.AND P1, PT, R3.reuse, 0x9, PT ;  /* 0x000000090300780c */ /* 0x040fe20003f25270 */
[----:B------:R-:W-:Y:S02]  /*1b00*/  USEL UR4, URZ, 0x1, UP0 ;  /* 0x000000013f047887 */ /* 0x000fe40008000000 */
[----:B------:R-:W-:Y:S01]  /*1b10*/  USEL UR8, UR8, URZ, UP0 ;  /* 0x0000003f08087287 */ /* 0x000fe20008000000 */
[----:B------:R-:W-:-:S03]  /*1b20*/  SEL R3, R3, RZ, P1 ;  /* 0x000000ff03037207 */ /* 0x000fc60000800000 */
[----:B------:R-:W-:Y:S01]  /*1b30*/  LOP3.LUT R7, R7, UR4, RZ, 0x3c, !PT ;  /* 0x0000000407077c12 */ /* 0x000fe2000f8e3cff */
[----:B------:R-:W-:Y:S07]  /*1b40*/  @P2 BRA `(.L_x_30) ;  /* 0xfffffffc00342947 */ /* 0x000fee000383ffff */
.L_x_23:
[----:B------:R-:W2:Y:S02]  /*1b50*/  LDC R0, c[0x0][0x28c] ;  /* 0x0000a300ff007b82 */ /* 0x000ea40000000800 */
[----:B--2---:R-:W-:-:S13]  /*1b60*/  ISETP.GE.AND P1, PT, R0, 0x1, PT ;  /* 0x000000010000780c */ /* 0x004fda0003f26270 */
[----:B------:R-:W-:Y:S05]  /*1b70*/  @!P1 BRA `(.L_x_31) ;  /* 0x0000000000509947 */ /* 0x000fea0003800000 */
[----:B------:R-:W-:Y:S05]  /*1b80*/  @!P0 BRA `(.L_x_32) ;  /* 0x0000000000048947 */ /* 0x000fea0003800000 */
[----:B------:R-:W-:Y:S01]  /*1b90*/  BPT.TRAP 0x1 ;  /* 0x000000040000795c */ /* 0x000fe20000300000 */
.L_x_32:
[----:B------:R-:W-:Y:S01]  /*1ba0*/  ISETP.NE.AND P0, PT, R22, RZ, PT ;  /* 0x000000ff1600720c */ /* 0x000fe20003f05270 */
[----:B------:R-:W-:Y:S01]  /*1bb0*/  BSSY B0, `(.L_x_33) ;  /* 0x000000e000007945 */ /* 0x000fe20003800000 */
[----:B------:R-:W-:-:S11]  /*1bc0*/  ISETP.GT.U32.AND P1, PT, R19, 0x1, PT ;  /* 0x000000011300780c */ /* 0x000fd60003f24070 */
[----:B------:R-:W-:Y:S05]  /*1bd0*/  @!P0 BRA `(.L_x_34) ;  /* 0x00000000002c8947 */ /* 0x000fea0003800000 */
[----:B------:R-:W-:-:S04]  /*1be0*/  UISETP.LT.AND UP0, UPT, UR40, 0x1, UPT ;  /* 0x000000012800788c */ /* 0x000fc8000bf01270 */
[----:B------:R-:W-:-:S04]  /*1bf0*/  USEL UR6, UR40, 0x1, UP0 ;  /* 0x0000000128067887 */ /* 0x000fc80008000000 */
[----:B------:R-:W-:-:S04]  /*1c00*/  UIADD3 UR6, UR39, UR40, -UR6 ;  /* 0x0000002827067290 */ /* 0x000fc8000fffe806 */
[----:B------:R-:W-:-:S04]  /*1c10*/  UIMAD.WIDE.U32 UR4, UR6, 0x38e38e39, URZ ;  /* 0x38e38e39060478a5 */ /* 0x000fc8000f8e003f */
[----:B------:R-:W-:-:S04]  /*1c20*/  USHF.R.U32.HI UR4, URZ, 0x1, UR5 ;  /* 0x000000013f047899 */ /* 0x000fc80008011605 */
[----:B------:R-:W-:-:S06]  /*1c30*/  UIMAD UR6, UR4, -0x9, UR6 ;  /* 0xfffffff7040678a4 */ /* 0x000fcc000f8e0206 */
[----:B------:R-:W-:-:S04]  /*1c40*/  IMAD.U32 R3, RZ, RZ, UR6 ;  /* 0x00000006ff037e24 */ /* 0x000fc8000f8e00ff */
[----:B------:R-:W-:-:S04]  /*1c50*/  IMAD R0, R3, 0x8, R6 ;  /* 0x0000000803007824 */ /* 0x000fc800078e0206 */
[----:B------:R-:W-:-:S05]  /*1c60*/  VIADD R3, R0, 0x48 ;  /* 0x0000004800037836 */ /* 0x000fca0000000000 */
[----:B------:R-:W-:-:S04]  /*1c70*/  PRMT R3, R152, 0x654, R3 ;  /* 0x0000065498037816 */ /* 0x000fc80000000003 */
[----:B------:R2:W-:Y:S03]  /*1c80*/  SYNCS.ARRIVE.TRANS64.RED.A1T0 RZ, [R3+URZ], RZ ;  /* 0x000000ff03ff79a7 */ /* 0x0005e6000810043f */
.L_x_34:
[----:B------:R-:W-:Y:S05]  /*1c90*/  BSYNC B0 ;  /* 0x0000000000007941 */ /* 0x000fea0003800000 */
.L_x_33:
[----:B------:R-:W-:Y:S05]  /*1ca0*/  @P1 BRA `(.L_x_31) ;  /* 0x0000000000041947 */ /* 0x000fea0003800000 */
[----:B------:R-:W-:Y:S01]  /*1cb0*/  BPT.TRAP 0x1 ;  /* 0x000000040000795c */ /* 0x000fe20000300000 */
.L_x_31:
[----:B------:R-:W3:Y:S01]  /*1cc0*/  LDC R6, c[0x0][0x288] ;  /* 0x0000a200ff067b82 */ /* 0x000ee20000000800 */
[--C-:B------:R-:W-:Y:S01]  /*1cd0*/  SHF.R.U32.HI R0, RZ, 0x2, R18.reuse ;  /* 0x00000002ff007819 */ /* 0x100fe20000011612 */
[----:B------:R-:W-:Y:S01]  /*1ce0*/  UIADD3 UR39, UR40, UR39, URZ ;  /* 0x0000002728277290 */ /* 0x000fe2000fffe03f */
[----:B01----:R-:W-:Y:S01]  /*1cf0*/  SHF.R.U32.HI R5, RZ, 0x7, R18 ;  /* 0x00000007ff057819 */ /* 0x003fe20000011612 */
[----:B------:R-:W-:Y:S01]  /*1d00*/  ULDC UR7, c[0x0][0x284] ;  /* 0x0000a10000077ab9 */ /* 0x000fe20000000800 */
[----:B------:R-:W-:Y:S01]  /*1d10*/  LOP3.LUT R4, R18, 0x60, RZ, 0xc0, !PT ;  /* 0x0000006012047812 */ /* 0x000fe200078ec0ff */
[----:B------:R-:W-:Y:S01]  /*1d20*/  UISETP.GT.U32.AND UP0, UPT, UR39, 0x8, UPT ;  /* 0x000000082700788c */ /* 0x000fe2000bf04070 */
[----:B--2---:R-:W-:Y:S01]  /*1d30*/  LOP3.LUT R3, R0, 0x7, RZ, 0xc0, !PT ;  /* 0x0000000700037812 */ /* 0x004fe200078ec0ff */
[----:B------:R-:W-:Y:S01]  /*1d40*/  UISETP.GE.U32.AND UP1, UPT, UR40, 0x9, UPT ;  /* 0x000000092800788c */ /* 0x000fe2000bf26070 */
[----:B------:R-:W-:Y:S01]  /*1d50*/  LOP3.LUT R0, R5, 0x1, RZ, 0xc0, !PT ;  /* 0x0000000105007812 */ /* 0x000fe200078ec0ff */
[----:B------:R-:W-:Y:S01]  /*1d60*/  UISETP.LT.U32.AND UP0, UPT, UR40, 0x9, UP0 ;  /* 0x000000092800788c */ /* 0x000fe20008701070 */
[----:B------:R-:W-:Y:S01]  /*1d70*/  SHF.R.U32.HI R10, RZ, 0x1, R4 ;  /* 0x00000001ff0a7819 */ /* 0x000fe20000011604 */
[----:B------:R-:W-:Y:S01]  /*1d80*/  IMAD.SHL.U32 R4, R18, 0x2, RZ ;  /* 0x0000000212047824 */ /* 0x000fe200078e00ff */
[----:B------:R-:W-:Y:S01]  /*1d90*/  SHF.R.S32.HI R21, RZ, 0x1f, R23 ;  /* 0x0000001fff157819 */ /* 0x000fe20000011417 */
[----:B------:R-:W-:Y:S01]  /*1da0*/  IMAD.SHL.U32 R8, R0, 0x40, RZ ;  /* 0x0000004000087824 */ /* 0x000fe200078e00ff */
[--C-:B------:R-:W-:Y:S01]  /*1db0*/  IADD3 R5, RZ, -R10, -R3.reuse ;  /* 0x8000000aff057210 */ /* 0x100fe20007ffe803 */
[----:B------:R-:W-:Y:S01]  /*1dc0*/  ULDC.64 UR8, c[0x0][0x5d0] ;  /* 0x0001740000087ab9 */ /* 0x000fe20000000a00 */
[----:B------:R-:W-:Y:S01]  /*1dd0*/  LOP3.LUT R4, R4, 0x6, RZ, 0xc0, !PT ;  /* 0x0000000604047812 */ /* 0x000fe200078ec0ff */
[----:B------:R-:W-:Y:S01]  /*1de0*/  UIMAD.WIDE.U32 UR4, UR39, 0x38e38e39, URZ ;  /* 0x38e38e39270478a5 */ /* 0x000fe2000f8e003f */
[----:B------:R-:W-:Y:S01]  /*1df0*/  LOP3.LUT R3, R8, 0x40, R3, 0xe2, !PT ;  /* 0x0000004008037812 */ /* 0x000fe200078ee203 */
[----:B------:R-:W-:Y:S01]  /*1e00*/  IMAD R11, R0, -0x40, R5 ;  /* 0xffffffc0000b7824 */ /* 0x000fe200078e0205 */
[----:B------:R-:W-:Y:S01]  /*1e10*/  LOP3.LUT R0, R18, 0x3, RZ, 0xc0, !PT ;  /* 0x0000000312007812 */ /* 0x000fe200078ec0ff */
[----:B------:R-:W-:Y:S01]  /*1e20*/  USEL UR6, URZ, 0x1, !UP0 ;  /* 0x000000013f067887 */ /* 0x000fe2000c000000 */
[----:B------:R-:W-:Y:S01]  /*1e30*/  PRMT R8, R4, 0x6540, R153 ;  /* 0x0000654004087816 */ /* 0x000fe20000000099 */
[----:B------:R-:W-:Y:S01]  /*1e40*/  IMAD.SHL.U32 R153, R153, 0x100, RZ ;  /* 0x0000010099997824 */ /* 0x000fe200078e00ff */
[----:B------:R-:W-:Y:S01]  /*1e50*/  USHF.R.U32.HI UR4, URZ, 0x1, UR5 ;  /* 0x000000013f047899 */ /* 0x000fe20008011605 */
[----:B---3--:R-:W-:Y:S01]  /*1e60*/  IMAD R12, R0, -0x2, R6 ;  /* 0xfffffffe000c7824 */ /* 0x008fe200078e0206 */
[----:B------:R-:W-:Y:S01]  /*1e70*/  SHF.R.S32.HI R9, RZ, 0x1f, R8 ;  /* 0x0000001fff097819 */ /* 0x000fe20000011408 */
[C---:B------:R-:W-:Y:S01]  /*1e80*/  IMAD.SHL.U32 R0, R154.reuse, 0x80, RZ ;  /* 0x000000809a007824 */ /* 0x040fe200078e00ff */
[----:B------:R-:W-:Y:S01]  /*1e90*/  ISETP.GE.AND P0, PT, R153, R6, PT ;  /* 0x000000069900720c */ /* 0x000fe20003f06270 */
[----:B------:R-:W-:Y:S01]  /*1ea0*/  IMAD R4, R21, UR8, RZ ;  /* 0x0000000815047c24 */ /* 0x000fe2000f8e02ff */
[----:B------:R-:W-:Y:S01]  /*1eb0*/  ULOP3.LUT UR38, UR38, UR6, URZ, 0x3c, !UPT ;  /* 0x0000000626267292 */ /* 0x000fe2000f8e3c3f */
[----:B------:R-:W-:Y:S01]  /*1ec0*/  IMAD.WIDE R6, R154, 0x80, RZ ;  /* 0x000000809a067825 */ /* 0x000fe200078e02ff */
[C---:B------:R-:W-:Y:S01]  /*1ed0*/  ISETP.GE.OR P0, PT, R0.reuse, UR7, P0 ;  /* 0x0000000700007c0c */ /* 0x040fe20008706670 */
[----:B------:R-:W-:Y:S01]  /*1ee0*/  UIMAD UR39, UR4, -0x9, UR39 ;  /* 0xfffffff7042778a4 */ /* 0x000fe2000f8e0227 */
[----:B------:R-:W-:Y:S01]  /*1ef0*/  IADD3 R0, -R0, UR7, R11 ;  /* 0x0000000700007c10 */ /* 0x000fe2000fffe10b */
[C---:B------:R-:W-:Y:S01]  /*1f00*/  IMAD R13, R23.reuse, UR9, R4 ;  /* 0x00000009170d7c24 */ /* 0x040fe2000f8e0204 */
[----:B------:R-:W-:Y:S01]  /*1f10*/  @UP1 ULOP3.LUT UR38, UR38, 0x1, UR4, 0x78, !UPT ;  /* 0x0000000126261892 */ /* 0x000fe2000f8e7804 */
[----:B------:R-:W-:Y:S01]  /*1f20*/  IMAD.WIDE.U32 R4, R23, UR8, R8 ;  /* 0x0000000817047c25 */ /* 0x000fe2000f8e0008 */
[----:B------:R-:W-:-:S03]  /*1f30*/  LOP3.LUT R169, R6, R3, R10, 0xfe, !PT ;  /* 0x0000000306a97212 */ /* 0x000fc600078efe0a */
[----:B------:R-:W-:Y:S02]  /*1f40*/  IMAD.IADD R5, R5, 0x1, R13 ;  /* 0x0000000105057824 */ /* 0x000fe400078e020d */
[----:B------:R-:W-:Y:S02]  /*1f50*/  IMAD.IADD R3, R12, 0x1, -R153 ;  /* 0x000000010c037824 */ /* 0x000fe400078e0a99 */
[----:B------:R-:W-:Y:S01]  /*1f60*/  IMAD.MOV.U32 R154, RZ, RZ, -0x1 ;  /* 0xffffffffff9a7424 */ /* 0x000fe200078e00ff */
[----:B------:R-:W-:Y:S06]  /*1f70*/  @P0 BRA `(.L_x_35) ;  /* 0x0000007800dc0947 */ /* 0x000fec0003800000 */
[----:B------:R-:W0:Y:S01]  /*1f80*/  LDC.64 R10, c[0x0][0x5c8] ;  /* 0x00017200ff0a7b82 */ /* 0x000e220000000a00 */
[----:B-----5:R-:W-:Y:S01]  /*1f90*/  FSETP.NEU.AND P0, PT, R156, RZ, PT ;  /* 0x000000ff9c00720b */ /* 0x020fe20003f0d000 */
[----:B------:R-:W-:Y:S01]  /*1fa0*/  BSSY B0, `(.L_x_35) ;  /* 0x00007b4000007945 */ /* 0x000fe20003800000 */
[----:B------:R-:W-:-:S04]  /*1fb0*/  ISETP.GT.AND P2, PT, R3, RZ, PT ;  /* 0x000000ff0300720c */ /* 0x000fc80003f44270 */
[----:B------:R-:W-:Y:S01]  /*1fc0*/  ISETP.GT.AND P1, PT, R0, RZ, P2 ;  /* 0x000000ff0000720c */ /* 0x000fe20001724270 */
[-C--:B0-----:R-:W-:Y:S02]  /*1fd0*/  IMAD R12, R7, R10.reuse, RZ ;  /* 0x0000000a070c7224 */ /* 0x081fe400078e02ff */
[----:B------:R-:W-:-:S04]  /*1fe0*/  IMAD.WIDE.U32 R160, R169, R10, R4 ;  /* 0x0000000aa9a07225 */ /* 0x000fc800078e0004 */
[----:B------:R-:W-:-:S04]  /*1ff0*/  IMAD R5, R169, R11, R12 ;  /* 0x0000000ba9057224 */ /* 0x000fc800078e020c */
[----:B------:R-:W-:Y:S01]  /*2000*/  IMAD.IADD R153, R161, 0x1, R5 ;  /* 0x00000001a1997824 */ /* 0x000fe200078e0205 */
[----:B------:R-:W-:Y:S06]  /*2010*/  @!P0 BRA `(.L_x_36) ;  /* 0x0000005400988947 */ /* 0x000fec0003800000 */
[----:B------:R-:W0:Y:S01]  /*2020*/  LDC.64 R14, c[0x0][0x5b8] ;  /* 0x00016e00ff0e7b82 */ /* 0x000e220000000a00 */
[----:B------:R-:W-:-:S07]  /*2030*/  ULDC.64 UR4, c[0x0][0x5c0] ;  /* 0x0001700000047ab9 */ /* 0x000fce0000000a00 */
[----:B------:R-:W1:Y:S08]  /*2040*/  LDC.64 R166, c[0x0][0x5b0] ;  /* 0x00016c00ffa67b82 */ /* 0x000e700000000a00 */
[----:B------:R-:W2:Y:S01]  /*2050*/  LDC.64 R12, c[0x0][0x5a8] ;  /* 0x00016a00ff0c7b82 */ /* 0x000ea20000000a00 */
[-C--:B0-----:R-:W-:Y:S02]  /*2060*/  IMAD R4, R21, R14.reuse, RZ ;  /* 0x0000000e15047224 */ /* 0x081fe400078e02ff */
[----:B------:R-:W-:-:S04]  /*2070*/  IMAD.WIDE.U32 R162, R23, R14, R8 ;  /* 0x0000000e17a27225 */ /* 0x000fc800078e0008 */
[----:B------:R-:W-:Y:S02]  /*2080*/  IMAD R161, R23, R15, R4 ;  /* 0x0000000f17a17224 */ /* 0x000fe400078e0204 */
[-C--:B-1----:R-:W-:Y:S02]  /*2090*/  IMAD R6, R7, R166.reuse, RZ ;  /* 0x000000a607067224 */ /* 0x082fe400078e02ff */
[----:B------:R-:W-:Y:S02]  /*20a0*/  IMAD.IADD R21, R163, 0x1, R161 ;  /* 0x00000001a3157824 */ /* 0x000fe400078e02a1 */
[----:B------:R-:W-:Y:S02]  /*20b0*/  IMAD.MOV.U32 R20, RZ, RZ, R162 ;  /* 0x000000ffff147224 */ /* 0x000fe400078e00a2 */
[C---:B------:R-:W-:Y:S02]  /*20c0*/  IMAD R165, R169.reuse, R167, R6 ;  /* 0x000000a7a9a57224 */ /* 0x040fe400078e0206 */
[----:B------:R-:W-:-:S04]  /*20d0*/  IMAD.WIDE.U32 R4, R169, R166, R20 ;  /* 0x000000a6a9047225 */ /* 0x000fc800078e0014 */
[----:B------:R-:W-:Y:S01]  /*20e0*/  IMAD.IADD R5, R5, 0x1, R165 ;  /* 0x0000000105057824 */ /* 0x000fe200078e02a5 */
[----:B--2---:R-:W-:-:S04]  /*20f0*/  LEA R6, P0, R4, R12, 0x1 ;  /* 0x0000000c04067211 */ /* 0x004fc800078008ff */
[----:B------:R-:W-:-:S05]  /*2100*/  LEA.HI.X R7, R4, R13, R5, 0x1, P0 ;  /* 0x0000000d04077211 */ /* 0x000fca00000f0c05 */
[----:B------:R0:W2:Y:S01]  /*2110*/  @P1 LDG.E.LTC128B.U16 R15, desc[UR36][R6.64] ;  /* 0x00000024060f1981 */ /* 0x0000a2000c1e1520 */
[----:B------:R-:W-:Y:S01]  /*2120*/  LEA R4, P0, R160, UR4, 0x1 ;  /* 0x00000004a0047c11 */ /* 0x000fe2000f8008ff */
[----:B------:R-:W-:Y:S01]  /*2130*/  IMAD.WIDE.U32 R158, R169, R166, R8 ;  /* 0x000000a6a99e7225 */ /* 0x000fe200078e0008 */
[----:B------:R-:W-:Y:S03]  /*2140*/  BSSY B1, `(.L_x_37) ;  /* 0x0000012000017945 */ /* 0x000fe60003800000 */
[----:B------:R-:W-:Y:S02]  /*2150*/  IMAD.IADD R159, R165, 0x1, R159 ;  /* 0x00000001a59f7824 */ /* 0x000fe400078e029f */
[----:B------:R-:W-:-:S04]  /*2160*/  IMAD.WIDE.U32 R158, R23, R14, R158 ;  /* 0x0000000e179e7225 */ /* 0x000fc800078e009e */
[----:B0-----:R-:W-:Y:S01]  /*2170*/  IMAD.IADD R7, R161, 0x1, R159 ;  /* 0x00000001a1077824 */ /* 0x001fe200078e029f */
[----:B------:R-:W-:Y:S02]  /*2180*/  LEA R6, P4, R158, R12, 0x1 ;  /* 0x0000000c9e067211 */ /* 0x000fe400078808ff */
[----:B------:R-:W-:Y:S02]  /*2190*/  SHF.L.U64.HI R159, R166, 0x3, R167 ;  /* 0x00000003a69f7819 */ /* 0x000fe400000102a7 */
[----:B------:R-:W-:Y:S01]  /*21a0*/  LEA.HI.X R7, R158, R13, R7, 0x1, P4 ;  /* 0x0000000d9e077211 */ /* 0x000fe200020f0c07 */
[----:B------:R-:W-:Y:S02]  /*21b0*/  IMAD.SHL.U32 R158, R166, 0x8, RZ ;  /* 0x00000008a69e7824 */ /* 0x000fe400078e00ff */
[----:B--2---:R-:W-:-:S05]  /*21c0*/  HADD2.F32 R5, -RZ, R15.H0_H0 ;  /* 0x2000000fff057230 */ /* 0x004fca0000004100 */
[----:B------:R-:W-:-:S04]  /*21d0*/  FMUL R5, R5, R156 ;  /* 0x0000009c05057220 */ /* 0x000fc80000400000 */
[----:B------:R-:W-:Y:S01]  /*21e0*/  FFMA R24, R24, R155, R5 ;  /* 0x0000009b18187223 */ /* 0x000fe20000000005 */
[----:B------:R-:W-:Y:S02]  /*21f0*/  LEA.HI.X R5, R160, UR5, R153, 0x1, P0 ;  /* 0x00000005a0057c11 */ /* 0x000fe400080f0c99 */
[----:B------:R-:W-:Y:S02]  /*2200*/  ISETP.GT.AND P0, PT, R3, 0x1, PT ;  /* 0x000000010300780c */ /* 0x000fe40003f04270 */
[----:B------:R-:W-:Y:S02]  /*2210*/  F2FP.F16.F32.PACK_AB R24, RZ, R24 ;  /* 0x00000018ff18723e */ /* 0x000fe400000000ff */
[----:B------:R-:W-:-:S03]  /*2220*/  ISETP.GT.AND P3, PT, R0, RZ, P0 ;  /* 0x000000ff0000720c */ /* 0x000fc60000764270 */
[----:B------:R0:W-:Y:S10]  /*2230*/  @P1 STG.E.U16 desc[UR36][R4.64], R24 ;  /* 0x0000001804001986 */ /* 0x0001f4000c101524 */
[----:B------:R-:W-:Y:S05]  /*2240*/  @!P3 BRA `(.L_x_38) ;  /* 0x000000000004b947 */ /* 0x000fea0003800000 */
[----:B------:R1:W5:Y:S02]  /*2250*/  LDG.E.LTC128B.U16 R15, desc[UR36][R6.64+0x2] ;  /* 0x00000224060f7981 */ /* 0x000364000c1e1520 */
.L_x_38:
[----:B------:R-:W-:Y:S05]  /*2260*/  BSYNC B1 ;  /* 0x0000000000017941 */ /* 0x000fea0003800000 */
.L_x_37:
[----:B-----5:R-:W-:Y:S01]  /*2270*/  HADD2.F32 R153, -RZ, R15.H0_H0 ;  /* 0x2000000fff997230 */ /* 0x020fe20000004100 */
[----:B------:R-:W-:Y:S01]  /*2280*/  ISETP.GT.AND P2, PT, R0, 0x8, P2 ;  /* 0x000000080000780c */ /* 0x000fe20001744270 */
[----:B------:R-:W-:Y:S01]  /*2290*/  IMAD.WIDE.U32 R158, R169, R166, R158 ;  /* 0x000000a6a99e7225 */ /* 0x000fe200078e009e */
[----:B0-----:R-:W-:-:S03]  /*22a0*/  PRMT R24, R15, 0x7610, R24 ;  /* 0x000076100f187816 */ /* 0x001fc60000000018 */
[----:B------:R-:W-:Y:S01]  /*22b0*/  FMUL R20, R153, R156 ;  /* 0x0000009c99147220 */ /* 0x000fe20000400000 */
[----:B------:R-:W-:Y:S01]  /*22c0*/  IMAD.IADD R165, R165, 0x1, R159 ;  /* 0x00000001a5a57824 */ /* 0x000fe200078e029f */
[----:B------:R-:W-:Y:S02]  /*22d0*/  IADD3 R162, P1, R162, R158, RZ ;  /* 0x0000009ea2a27210 */ /* 0x000fe40007f3e0ff */
[----:B------:R-:W-:-:S03]  /*22e0*/  FFMA R25, R25, R155, R20 ;  /* 0x0000009b19197223 */ /* 0x000fc60000000014 */
[----:B------:R-:W-:Y:S01]  /*22f0*/  IMAD.X R21, R165, 0x1, R21, P1 ;  /* 0x00000001a5157824 */ /* 0x000fe200008e0615 */
[C---:B------:R-:W-:Y:S02]  /*2300*/  LEA R20, P1, R162.reuse, R12, 0x1 ;  /* 0x0000000ca2147211 */ /* 0x040fe400078208ff */
[----:B------:R-:W-:Y:S02]  /*2310*/  F2FP.F16.F32.PACK_AB R25, RZ, R25 ;  /* 0x00000019ff19723e */ /* 0x000fe400000000ff */
[----:B------:R-:W-:Y:S02]  /*2320*/  LEA.HI.X R21, R162, R13, R21, 0x1, P1 ;  /* 0x0000000da2157211 */ /* 0x000fe400008f0c15 */
[----:B------:R-:W-:-:S05]  /*2330*/  PRMT R153, R25, 0x7610, R153 ;  /* 0x0000761019997816 */ /* 0x000fca0000000099 */
[----:B------:R0:W-:Y:S04]  /*2340*/  @P3 STG.E.U16 desc[UR36][R4.64+0x2], R153 ;  /* 0x0000029904003986 */ /* 0x0001e8000c101524 */
[----:B------:R-:W2:Y:S01]  /*2350*/  @P2 LDG.E.LTC128B.U16 R24, desc[UR36][R20.64] ;  /* 0x0000002414182981 */ /* 0x000ea2000c1e1520 */
[----:B------:R-:W-:Y:S01]  /*2360*/  IADD3 R8, P1, R8, R158, RZ ;  /* 0x0000009e08087210 */ /* 0x000fe20007f3e0ff */
[----:B------:R-:W-:Y:S01]  /*2370*/  BSSY B1, `(.L_x_39) ;  /* 0x0000011000017945 */ /* 0x000fe20003800000 */
[----:B------:R-:W-:Y:S02]  /*2380*/  SHF.L.U64.HI R11, R10, 0x4, R11 ;  /* 0x000000040a0b7819 */ /* 0x000fe4000001020b */
[----:B------:R-:W-:Y:S01]  /*2390*/  ISETP.GT.AND P0, PT, R0, 0x8, P0 ;  /* 0x000000080000780c */ /* 0x000fe20000704270 */
[----:B------:R-:W-:Y:S01]  /*23a0*/  IMAD.X R9, R9, 0x1, R165, P1 ;  /* 0x0000000109097824 */ /* 0x000fe200008e06a5 */
[----:B------:R-:W-:-:S05]  /*23b0*/  LEA R10, P1, R10, R4, 0x4 ;  /* 0x000000040a0a7211 */ /* 0x000fca00078220ff */
[----:B------:R-:W-:Y:S02]  /*23c0*/  IMAD.X R11, R11, 0x1, R5, P1 ;  /* 0x000000010b0b7824 */ /* 0x000fe400008e0605 */
[----:B--2---:R-:W-:-:S05]  /*23d0*/  HADD2.F32 R15, -RZ, R24.H0_H0 ;  /* 0x20000018ff0f7230 */ /* 0x004fca0000004100 */
[----:B------:R-:W-:Y:S01]  /*23e0*/  FMUL R25, R15, R156 ;  /* 0x0000009c0f197220 */ /* 0x000fe20000400000 */
[----:B------:R-:W-:-:S04]  /*23f0*/  IMAD.WIDE.U32 R14, R23, R14, R8 ;  /* 0x0000000e170e7225 */ /* 0x000fc800078e0008 */
[----:B------:R-:W-:Y:S01]  /*2400*/  FFMA R25, R26, R155, R25 ;  /* 0x0000009b1a197223 */ /* 0x000fe20000000019 */
[----:B------:R-:W-:Y:S01]  /*2410*/  IMAD.IADD R9, R161, 0x1, R15 ;  /* 0x00000001a1097824 */ /* 0x000fe200078e020f */
[----:B------:R-:W-:-:S03]  /*2420*/  LEA R8, P3, R14, R12, 0x1 ;  /* 0x0000000c0e087211 */ /* 0x000fc600078608ff */
[----:B------:R-:W-:Y:S02]  /*2430*/  F2FP.F16.F32.PACK_AB R25, RZ, R25 ;  /* 0x00000019ff19723e */ /* 0x000fe400000000ff */
[----:B------:R-:W-:-:S03]  /*2440*/  LEA.HI.X R9, R14, R13, R9, 0x1, P3 ;  /* 0x0000000d0e097211 */ /* 0x000fc600018f0c09 */
[----:B------:R0:W-:Y:S01]  /*2450*/  @P2 STG.E.U16 desc[UR36][R10.64], R25 ;  /* 0x000000190a002986 */ /* 0x0001e2000c101524 */
[----:B------:R-:W-:Y:S05]  /*2460*/  @!P0 BRA `(.L_x_40) ;  /* 0x0000000000048947 */ /* 0x000fea0003800000 */
[----:B------:R2:W5:Y:S02]  /*2470*/  LDG.E.LTC128B.U16 R24, desc[UR36][R8.64+0x2] ;  /* 0x0000022408187981 */ /* 0x000564000c1e1520 */
.L_x_40:
[----:B------:R-:W-:Y:S05]  /*2480*/  BSYNC B1 ;  /* 0x0000000000017941 */ /* 0x000fea0003800000 */
.L_x_39:
[----:B-----5:R-:W-:Y:S01]  /*2490*/  HADD2.F32 R13, -RZ, R24.H0_H0 ;  /* 0x20000018ff0d7230 */ /* 0x020fe20000004100 */
[----:B------:R-:W-:Y:S01]  /*24a0*/  ISETP.GT.AND P1, PT, R3, 0x8, PT ;  /* 0x000000080300780c */ /* 0x000fe20003f24270 */
[----:B------:R-:W-:Y:S03]  /*24b0*/  BSSY B1, `(.L_x_41) ;  /* 0x0000008000017945 */ /* 0x000fe60003800000 */
[----:B------:R-:W-:Y:S01]  /*24c0*/  FMUL R12, R13, R156 ;  /* 0x0000009c0d0c7220 */ /* 0x000fe20000400000 */
[----:B------:R-:W-:-:S03]  /*24d0*/  ISETP.GT.AND P2, PT, R0, RZ, P1 ;  /* 0x000000ff0000720c */ /* 0x000fc60000f44270 */
[----:B------:R-:W-:-:S05]  /*24e0*/  FFMA R12, R27, R155, R12 ;  /* 0x0000009b1b0c7223 */ /* 0x000fca000000000c */
[----:B------:R-:W-:-:S05]  /*24f0*/  F2FP.F16.F32.PACK_AB R12, RZ, R12 ;  /* 0x0000000cff0c723e */ /* 0x000fca00000000ff */
[----:B------:R3:W-:Y:S01]  /*2500*/  @P0 STG.E.U16 desc[UR36][R10.64+0x2], R12 ;  /* 0x0000020c0a000986 */ /* 0x0007e2000c101524 */
[----:B------:R-:W-:Y:S05]  /*2510*/  @!P2 BRA `(.L_x_42) ;  /* 0x000000000004a947 */ /* 0x000fea0003800000 */
[----:B------:R4:W5:Y:S02]  /*2520*/  LDG.E.LTC128B.U16 R24, desc[UR36][R6.64+0x10] ;  /* 0x0000102406187981 */ /* 0x000964000c1e1520 */
.L_x_42:
[----:B------:R-:W-:Y:S05]  /*2530*/  BSYNC B1 ;  /* 0x0000000000017941 */ /* 0x000fea0003800000 */
.L_x_41:
        /* <DEDUP_REMOVED lines=10> */
.L_x_44:
[----:B------:R-:W-:Y:S05]  /*25e0*/  BSYNC B1 ;  /* 0x0000000000017941 */ /* 0x000fea0003800000 */
.L_x_43:
[----:B0----5:R-:W-:Y:S01]  /*25f0*/  HADD2.F32 R13, -RZ, R24.H0_H0 ;  /* 0x20000018ff0d7230 */ /* 0x021fe20000004100 */
[----:B------:R-:W-:Y:S01]  /*2600*/  ISETP.GT.AND P1, PT, R0, 0x8, P1 ;  /* 0x000000080000780c */ /* 0x000fe20000f24270 */
[----:B------:R-:W-:Y:S03]  /*2610*/  BSSY B1, `(.L_x_45) ;  /* 0x0000007000017945 */ /* 0x000fe60003800000 */
[----:B---3--:R-:W-:-:S04]  /*2620*/  FMUL R12, R13, R156 ;  /* 0x0000009c0d0c7220 */ /* 0x008fc80000400000 */
[----:B------:R-:W-:-:S05]  /*2630*/  FFMA R12, R29, R155, R12 ;  /* 0x0000009b1d0c7223 */ /* 0x000fca000000000c */
[----:B------:R-:W-:-:S05]  /*2640*/  F2FP.F16.F32.PACK_AB R12, RZ, R12 ;  /* 0x0000000cff0c723e */ /* 0x000fca00000000ff */
[----:B------:R0:W-:Y:S01]  /*2650*/  @P3 STG.E.U16 desc[UR36][R4.64+0x12], R12 ;  /* 0x0000120c04003986 */ /* 0x0001e2000c101524 */
[----:B------:R-:W-:Y:S05]  /*2660*/  @!P1 BRA `(.L_x_46) ;  /* 0x0000000000049947 */ /* 0x000fea0003800000 */
[----:B------:R3:W5:Y:S02]  /*2670*/  LDG.E.LTC128B.U16 R24, desc[UR36][R8.64+0x10] ;  /* 0x0000102408187981 */ /* 0x000764000c1e1520 */
.L_x_46:
[----:B------:R-:W-:Y:S05]  /*2680*/  BSYNC B1 ;  /* 0x0000000000017941 */ /* 0x000fea0003800000 */
.L_x_45:
[----:B-----5:R-:W-:Y:S01]  /*2690*/  HADD2.F32 R13, -RZ, R24.H0_H0 ;  /* 0x20000018ff0d7230 */ /* 0x020fe20000004100 */
[----:B------:R-:W-:Y:S01]  /*26a0*/  ISETP.GT.AND P0, PT, R0, 0x8, P0 ;  /* 0x000000080000780c */ /* 0x000fe20000704270 */
[----:B------:R-:W-:Y:S03]  /*26b0*/  BSSY B1, `(.L_x_47) ;  /* 0x0000007000017945 */ /* 0x000fe60003800000 */
[----:B------:R-:W-:-:S04]  /*26c0*/  FMUL R13, R13, R156 ;  /* 0x0000009c0d0d7220 */ /* 0x000fc80000400000 */
[----:B------:R-:W-:-:S05]  /*26d0*/  FFMA R13, R30, R155, R13 ;  /* 0x0000009b1e0d7223 */ /* 0x000fca000000000d */
[----:B------:R-:W-:-:S05]  /*26e0*/  F2FP.F16.F32.PACK_AB R13, RZ, R13 ;  /* 0x0000000dff0d723e */ /* 0x000fca00000000ff */
[----:B------:R0:W-:Y:S01]  /*26f0*/  @P1 STG.E.U16 desc[UR36][R10.64+0x10], R13 ;  /* 0x0000100d0a001986 */ /* 0x0001e2000c101524 */
[----:B------:R-:W-:Y:S05]  /*2700*/  @!P0 BRA `(.L_x_48) ;  /* 0x0000000000048947 */ /* 0x000fea0003800000 */
[----:B------:R0:W5:Y:S02]  /*2710*/  LDG.E.LTC128B.U16 R24, desc[UR36][R8.64+0x12] ;  /* 0x0000122408187981 */ /* 0x000164000c1e1520 */
.L_x_48:
[----:B------:R-:W-:Y:S05]  /*2720*/  BSYNC B1 ;  /* 0x0000000000017941 */ /* 0x000fea0003800000 */
.L_x_47:
[----:B0----5:R-:W-:Y:S01]  /*2730*/  HADD2.F32 R13, -RZ, R24.H0_H0 ;  /* 0x20000018ff0d7230 */ /* 0x021fe20000004100 */
        /* <DEDUP_REMOVED lines=9> */
.L_x_50:
[----:B------:R-:W-:Y:S05]  /*27d0*/  BSYNC B1 ;  /* 0x0000000000017941 */ /* 0x000fea0003800000 */
.L_x_49:
        /* <DEDUP_REMOVED lines=10> */
.L_x_52:
[----:B------:R-:W-:Y:S05]  /*2880*/  BSYNC B1 ;  /* 0x0000000000017941 */ /* 0x000fea0003800000 */
.L_x_51:
[----:B0----5:R-:W-:Y:S01]  /*2890*/  HADD2.F32 R13, -RZ, R24.H0_H0 ;  /* 0x20000018ff0d7230 */ /* 0x021fe20000004100 */
        /* <DEDUP_REMOVED lines=8> */
.L_x_54:
[----:B------:R-:W-:Y:S05]  /*2920*/  BSYNC B1 ;  /* 0x0000000000017941 */ /* 0x000fea0003800000 */
.L_x_53:
        /* <DEDUP_REMOVED lines=9> */
.L_x_56:
[----:B------:R-:W-:Y:S05]  /*29c0*/  BSYNC B1 ;  /* 0x0000000000017941 */ /* 0x000fea0003800000 */
.L_x_55:
        /* <DEDUP_REMOVED lines=10> */
.L_x_58:
[----:B------:R-:W-:Y:S05]  /*2a70*/  BSYNC B1 ;  /* 0x0000000000017941 */ /* 0x000fea0003800000 */
.L_x_57:
        /* <DEDUP_REMOVED lines=10> */
.L_x_60:
[----:B------:R-:W-:Y:S05]  /*2b20*/  BSYNC B1 ;  /* 0x0000000000017941 */ /* 0x000fea0003800000 */
.L_x_59:
        /* <DEDUP_REMOVED lines=9> */
.L_x_62:
[----:B------:R-:W-:Y:S05]  /*2bc0*/  BSYNC B1 ;  /* 0x0000000000017941 */ /* 0x000fea0003800000 */
.L_x_61:
        /* <DEDUP_REMOVED lines=9> */
.L_x_64:
[----:B------:R-:W-:Y:S05]  /*2c60*/  BSYNC B1 ;  /* 0x0000000000017941 */ /* 0x000fea0003800000 */
.L_x_63:
        /* <DEDUP_REMOVED lines=10> */
.L_x_66:
[----:B------:R-:W-:Y:S05]  /*2d10*/  BSYNC B1 ;  /* 0x0000000000017941 */ /* 0x000fea0003800000 */
.L_x_65:
        /* <DEDUP_REMOVED lines=10> */
.L_x_68:
[----:B------:R-:W-:Y:S05]  /*2dc0*/  BSYNC B1 ;  /* 0x0000000000017941 */ /* 0x000fea0003800000 */
.L_x_67:
        /* <DEDUP_REMOVED lines=9> */
.L_x_70:
[----:B------:R-:W-:Y:S05]  /*2e60*/  BSYNC B1 ;  /* 0x0000000000017941 */ /* 0x000fea0003800000 */
.L_x_69:
        /* <DEDUP_REMOVED lines=9> */
.L_x_72:
[----:B------:R-:W-:Y:S05]  /*2f00*/  BSYNC B1 ;  /* 0x0000000000017941 */ /* 0x000fea0003800000 */
.L_x_71:
        /* <DEDUP_REMOVED lines=10> */
.L_x_74:
[----:B------:R-:W-:Y:S05]  /*2fb0*/  BSYNC B1 ;  /* 0x0000000000017941 */ /* 0x000fea0003800000 */
.L_x_73:
        /* <DEDUP_REMOVED lines=10> */
.L_x_76:
[----:B------:R-:W-:Y:S05]  /*3060*/  BSYNC B1 ;  /* 0x0000000000017941 */ /* 0x000fea0003800000 */
.L_x_75:
        /* <DEDUP_REMOVED lines=9> */
.L_x_78:
[----:B------:R-:W-:Y:S05]  /*3100*/  BSYNC B1 ;  /* 0x0000000000017941 */ /* 0x000fea0003800000 */
.L_x_77:
        /* <DEDUP_REMOVED lines=9> */
.L_x_80:
[----:B------:R-:W-:Y:S05]  /*31a0*/  BSYNC B1 ;  /* 0x0000000000017941 */ /* 0x000fea0003800000 */
.L_x_79:
        /* <DEDUP_REMOVED lines=10> */
.L_x_82:
[----:B------:R-:W-:Y:S05]  /*3250*/  BSYNC B1 ;  /* 0x0000000000017941 */ /* 0x000fea0003800000 */
.L_x_81:
        /* <DEDUP_REMOVED lines=10> */
.L_x_84:
[----:B------:R-:W-:Y:S05]  /*3300*/  BSYNC B1 ;  /* 0x0000000000017941 */ /* 0x000fea0003800000 */
.L_x_83:
        /* <DEDUP_REMOVED lines=9> */
.L_x_86:
[----:B------:R-:W-:Y:S05]  /*33a0*/  BSYNC B1 ;  /* 0x0000000000017941 */ /* 0x000fea0003800000 */
.L_x_85:
        /* <DEDUP_REMOVED lines=9> */
.L_x_88:
[----:B------:R-:W-:Y:S05]  /*3440*/  BSYNC B1 ;  /* 0x0000000000017941 */ /* 0x000fea0003800000 */
.L_x_87:
        /* <DEDUP_REMOVED lines=10> */
.L_x_90:
[----:B------:R-:W-:Y:S05]  /*34f0*/  BSYNC B1 ;  /* 0x0000000000017941 */ /* 0x000fea0003800000 */
.L_x_89:
        /* <DEDUP_REMOVED lines=10> */
.L_x_92:
[----:B------:R-:W-:Y:S05]  /*35a0*/  BSYNC B1 ;  /* 0x0000000000017941 */ /* 0x000fea0003800000 */
.L_x_91:
        /* <DEDUP_REMOVED lines=9> */
.L_x_94:
[----:B------:R-:W-:Y:S05]  /*3640*/  BSYNC B1 ;  /* 0x0000000000017941 */ /* 0x000fea0003800000 */
.L_x_93:
        /* <DEDUP_REMOVED lines=9> */
.L_x_96:
[----:B------:R-:W-:Y:S05]  /*36e0*/  BSYNC B1 ;  /* 0x0000000000017941 */ /* 0x000fea0003800000 */
.L_x_95:
        /* <DEDUP_REMOVED lines=10> */
.L_x_98:
[----:B------:R-:W-:Y:S05]  /*3790*/  BSYNC B1 ;  /* 0x0000000000017941 */ /* 0x000fea0003800000 */
.L_x_97:
        /* <DEDUP_REMOVED lines=10> */
.L_x_100:
[----:B------:R-:W-:Y:S05]  /*3840*/  BSYNC B1 ;  /* 0x0000000000017941 */ /* 0x000fea0003800000 */
.L_x_99:
        /* <DEDUP_REMOVED lines=9> */
.L_x_102:
[----:B------:R-:W-:Y:S05]  /*38e0*/  BSYNC B1 ;  /* 0x0000000000017941 */ /* 0x000fea0003800000 */
.L_x_101:
        /* <DEDUP_REMOVED lines=9> */
.L_x_104:
[----:B------:R-:W-:Y:S05]  /*3980*/  BSYNC B1 ;  /* 0x0000000000017941 */ /* 0x000fea0003800000 */
.L_x_103:
        /* <DEDUP_REMOVED lines=10> */
.L_x_106:
[----:B------:R-:W-:Y:S05]  /*3a30*/  BSYNC B1 ;  /* 0x0000000000017941 */ /* 0x000fea0003800000 */
.L_x_105:
        /* <DEDUP_REMOVED lines=10> */
.L_x_108:
[----:B------:R-:W-:Y:S05]  /*3ae0*/  BSYNC B1 ;  /* 0x0000000000017941 */ /* 0x000fea0003800000 */
.L_x_107:
        /* <DEDUP_REMOVED lines=9> */
.L_x_110:
[----:B------:R-:W-:Y:S05]  /*3b80*/  BSYNC B1 ;  /* 0x0000000000017941 */ /* 0x000fea0003800000 */
.L_x_109:
        /* <DEDUP_REMOVED lines=9> */
.L_x_112:
[----:B------:R-:W-:Y:S05]  /*3c20*/  BSYNC B1 ;  /* 0x0000000000017941 */ /* 0x000fea0003800000 */
.L_x_111:
        /* <DEDUP_REMOVED lines=10> */
.L_x_114:
[----:B------:R-:W-:Y:S05]  /*3cd0*/  BSYNC B1 ;  /* 0x0000000000017941 */ /* 0x000fea0003800000 */
.L_x_113:
        /* <DEDUP_REMOVED lines=10> */
.L_x_116:
[----:B------:R-:W-:Y:S05]  /*3d80*/  BSYNC B1 ;  /* 0x0000000000017941 */ /* 0x000fea0003800000 */
.L_x_115:
        /* <DEDUP_REMOVED lines=9> */
.L_x_118:
[----:B------:R-:W-:Y:S05]  /*3e20*/  BSYNC B1 ;  /* 0x0000000000017941 */ /* 0x000fea0003800000 */
.L_x_117:
        /* <DEDUP_REMOVED lines=9> */
.L_x_120:
[----:B------:R-:W-:Y:S05]  /*3ec0*/  BSYNC B1 ;  /* 0x0000000000017941 */ /* 0x000fea0003800000 */
.L_x_119:
        /* <DEDUP_REMOVED lines=10> */
.L_x_122:
[----:B------:R-:W-:Y:S05]  /*3f70*/  BSYNC B1 ;  /* 0x0000000000017941 */ /* 0x000fea0003800000 */
.L_x_121:
        /* <DEDUP_REMOVED lines=10> */
.L_x_124:
[----:B------:R-:W-:Y:S05]  /*4020*/  BSYNC B1 ;  /* 0x0000000000017941 */ /* 0x000fea0003800000 */
.L_x_123:
        /* <DEDUP_REMOVED lines=9> */
.L_x_126:
[----:B------:R-:W-:Y:S05]  /*40c0*/  BSYNC B1 ;  /* 0x0000000000017941 */ /* 0x000fea0003800000 */
.L_x_125:
        /* <DEDUP_REMOVED lines=9> */
.L_x_128:
[----:B------:R-:W-:Y:S05]  /*4160*/  BSYNC B1 ;  /* 0x0000000000017941 */ /* 0x000fea0003800000 */
.L_x_127:
        /* <DEDUP_REMOVED lines=10> */
.L_x_130:
[----:B------:R-:W-:Y:S05]  /*4210*/  BSYNC B1 ;  /* 0x0000000000017941 */ /* 0x000fea0003800000 */
.L_x_129:
        /* <DEDUP_REMOVED lines=10> */
.L_x_132:
[----:B------:R-:W-:Y:S05]  /*42c0*/  BSYNC B1 ;  /* 0x0000000000017941 */ /* 0x000fea0003800000 */
.L_x_131:
        /* <DEDUP_REMOVED lines=9> */
.L_x_134:
[----:B------:R-:W-:Y:S05]  /*4360*/  BSYNC B1 ;  /* 0x0000000000017941 */ /* 0x000fea0003800000 */
.L_x_133:
        /* <DEDUP_REMOVED lines=9> */
.L_x_136:
[----:B------:R-:W-:Y:S05]  /*4400*/  BSYNC B1 ;  /* 0x0000000000017941 */ /* 0x000fea0003800000 */
.L_x_135:
        /* <DEDUP_REMOVED lines=10> */
.L_x_138:
[----:B------:R-:W-:Y:S05]  /*44b0*/  BSYNC B1 ;  /* 0x0000000000017941 */ /* 0x000fea0003800000 */
.L_x_137:
        /* <DEDUP_REMOVED lines=10> */
.L_x_140:
[----:B------:R-:W-:Y:S05]  /*4560*/  BSYNC B1 ;  /* 0x0000000000017941 */ /* 0x000fea0003800000 */
.L_x_139:
        /* <DEDUP_REMOVED lines=9> */
.L_x_142:
[----:B------:R-:W-:Y:S05]  /*4600*/  BSYNC B1 ;  /* 0x0000000000017941 */ /* 0x000fea0003800000 */
.L_x_141:
        /* <DEDUP_REMOVED lines=9> */
.L_x_144:
[----:B------:R-:W-:Y:S05]  /*46a0*/  BSYNC B1 ;  /* 0x0000000000017941 */ /* 0x000fea0003800000 */
.L_x_143:
        /* <DEDUP_REMOVED lines=10> */
.L_x_146:
[----:B------:R-:W-:Y:S05]  /*4750*/  BSYNC B1 ;  /* 0x0000000000017941 */ /* 0x000fea0003800000 */
.L_x_145:
        /* <DEDUP_REMOVED lines=10> */
.L_x_148:
[----:B------:R-:W-:Y:S05]  /*4800*/  BSYNC B1 ;  /* 0x0000000000017941 */ /* 0x000fea0003800000 */
.L_x_147:
        /* <DEDUP_REMOVED lines=9> */
.L_x_150:
[----:B------:R-:W-:Y:S05]  /*48a0*/  BSYNC B1 ;  /* 0x0000000000017941 */ /* 0x000fea0003800000 */
.L_x_149:
        /* <DEDUP_REMOVED lines=9> */
.L_x_152:
[----:B------:R-:W-:Y:S05]  /*4940*/  BSYNC B1 ;  /* 0x0000000000017941 */ /* 0x000fea0003800000 */
.L_x_151:
        /* <DEDUP_REMOVED lines=10> */
.L_x_154:
[----:B------:R-:W-:Y:S05]  /*49f0*/  BSYNC B1 ;  /* 0x0000000000017941 */ /* 0x000fea0003800000 */
.L_x_153:
        /* <DEDUP_REMOVED lines=10> */
.L_x_156:
[----:B------:R-:W-:Y:S05]  /*4aa0*/  BSYNC B1 ;  /* 0x0000000000017941 */ /* 0x000fea0003800000 */
.L_x_155:
        /* <DEDUP_REMOVED lines=9> */
.L_x_158:
[----:B------:R-:W-:Y:S05]  /*4b40*/  BSYNC B1 ;  /* 0x0000000000017941 */ /* 0x000fea0003800000 */
.L_x_157:
        /* <DEDUP_REMOVED lines=9> */
.L_x_160:
[----:B------:R-:W-:Y:S05]  /*4be0*/  BSYNC B1 ;  /* 0x0000000000017941 */ /* 0x000fea0003800000 */
.L_x_159:
        /* <DEDUP_REMOVED lines=10> */
.L_x_162:
[----:B------:R-:W-:Y:S05]  /*4c90*/  BSYNC B1 ;  /* 0x0000000000017941 */ /* 0x000fea0003800000 */
.L_x_161:
        /* <DEDUP_REMOVED lines=10> */
.L_x_164:
[----:B------:R-:W-:Y:S05]  /*4d40*/  BSYNC B1 ;  /* 0x0000000000017941 */ /* 0x000fea0003800000 */
.L_x_163:
        /* <DEDUP_REMOVED lines=9> */
.L_x_166:
[----:B------:R-:W-:Y:S05]  /*4de0*/  BSYNC B1 ;  /* 0x0000000000017941 */ /* 0x000fea0003800000 */
.L_x_165:
        /* <DEDUP_REMOVED lines=9> */
.L_x_168:
[----:B------:R-:W-:Y:S05]  /*4e80*/  BSYNC B1 ;  /* 0x0000000000017941 */ /* 0x000fea0003800000 */
.L_x_167:
        /* <DEDUP_REMOVED lines=10> */
.L_x_170:
[----:B------:R-:W-:Y:S05]  /*4f30*/  BSYNC B1 ;  /* 0x0000000000017941 */ /* 0x000fea0003800000 */
.L_x_169:
        /* <DEDUP_REMOVED lines=10> */
.L_x_172:
[----:B------:R-:W-:Y:S05]  /*4fe0*/  BSYNC B1 ;  /* 0x0000000000017941 */ /* 0x000fea0003800000 */
.L_x_171:
        /* <DEDUP_REMOVED lines=9> */
.L_x_174:
[----:B------:R-:W-:Y:S05]  /*5080*/  BSYNC B1 ;  /* 0x0000000000017941 */ /* 0x000fea0003800000 */
.L_x_173:
        /* <DEDUP_REMOVED lines=9> */
.L_x_176:
[----:B------:R-:W-:Y:S05]  /*5120*/  BSYNC B1 ;  /* 0x0000000000017941 */ /* 0x000fea0003800000 */
.L_x_175:
        /* <DEDUP_REMOVED lines=10> */
.L_x_178:
[----:B------:R-:W-:Y:S05]  /*51d0*/  BSYNC B1 ;  /* 0x0000000000017941 */ /* 0x000fea0003800000 */
.L_x_177:
        /* <DEDUP_REMOVED lines=10> */
.L_x_180:
[----:B------:R-:W-:Y:S05]  /*5280*/  BSYNC B1 ;  /* 0x0000000000017941 */ /* 0x000fea0003800000 */
.L_x_179:
        /* <DEDUP_REMOVED lines=9> */
.L_x_182:
[----:B------:R-:W-:Y:S05]  /*5320*/  BSYNC B1 ;  /* 0x0000000000017941 */ /* 0x000fea0003800000 */
.L_x_181:
        /* <DEDUP_REMOVED lines=9> */
.L_x_184:
[----:B------:R-:W-:Y:S05]  /*53c0*/  BSYNC B1 ;  /* 0x0000000000017941 */ /* 0x000fea0003800000 */
.L_x_183:
        /* <DEDUP_REMOVED lines=10> */
.L_x_186:
[----:B------:R-:W-:Y:S05]  /*5470*/  BSYNC B1 ;  /* 0x0000000000017941 */ /* 0x000fea0003800000 */
.L_x_185:
        /* <DEDUP_REMOVED lines=10> */
.L_x_188:
[----:B------:R-:W-:Y:S05]  /*5520*/  BSYNC B1 ;  /* 0x0000000000017941 */ /* 0x000fea0003800000 */
.L_x_187:
        /* <DEDUP_REMOVED lines=9> */
.L_x_190:
[----:B------:R-:W-:Y:S05]  /*55c0*/  BSYNC B1 ;  /* 0x0000000000017941 */ /* 0x000fea0003800000 */
.L_x_189:
        /* <DEDUP_REMOVED lines=9> */
.L_x_192:
[----:B------:R-:W-:Y:S05]  /*5660*/  BSYNC B1 ;  /* 0x0000000000017941 */ /* 0x000fea0003800000 */
.L_x_191:
        /* <DEDUP_REMOVED lines=10> */
.L_x_194:
[----:B------:R-:W-:Y:S05]  /*5710*/  BSYNC B1 ;  /* 0x0000000000017941 */ /* 0x000fea0003800000 */
.L_x_193:
        /* <DEDUP_REMOVED lines=10> */
.L_x_196:
[----:B------:R-:W-:Y:S05]  /*57c0*/  BSYNC B1 ;  /* 0x0000000000017941 */ /* 0x000fea0003800000 */
.L_x_195:
        /* <DEDUP_REMOVED lines=9> */
.L_x_198:
[----:B------:R-:W-:Y:S05]  /*5860*/  BSYNC B1 ;  /* 0x0000000000017941 */ /* 0x000fea0003800000 */
.L_x_197:
        /* <DEDUP_REMOVED lines=9> */
.L_x_200:
[----:B------:R-:W-:Y:S05]  /*5900*/  BSYNC B1 ;  /* 0x0000000000017941 */ /* 0x000fea0003800000 */
.L_x_199:
        /* <DEDUP_REMOVED lines=10> */
.L_x_202:
[----:B------:R-:W-:Y:S05]  /*59b0*/  BSYNC B1 ;  /* 0x0000000000017941 */ /* 0x000fea0003800000 */
.L_x_201:
        /* <DEDUP_REMOVED lines=10> */
.L_x_204:
[----:B------:R-:W-:Y:S05]  /*5a60*/  BSYNC B1 ;  /* 0x0000000000017941 */ /* 0x000fea0003800000 */
.L_x_203:
        /* <DEDUP_REMOVED lines=9> */
.L_x_206:
[----:B------:R-:W-:Y:S05]  /*5b00*/  BSYNC B1 ;  /* 0x0000000000017941 */ /* 0x000fea0003800000 */
.L_x_205:
        /* <DEDUP_REMOVED lines=9> */
.L_x_208:
[----:B------:R-:W-:Y:S05]  /*5ba0*/  BSYNC B1 ;  /* 0x0000000000017941 */ /* 0x000fea0003800000 */
.L_x_207:
        /* <DEDUP_REMOVED lines=10> */
.L_x_210:
[----:B------:R-:W-:Y:S05]  /*5c50*/  BSYNC B1 ;  /* 0x0000000000017941 */ /* 0x000fea0003800000 */
.L_x_209:
        /* <DEDUP_REMOVED lines=10> */
.L_x_212:
[----:B------:R-:W-:Y:S05]  /*5d00*/  BSYNC B1 ;  /* 0x0000000000017941 */ /* 0x000fea0003800000 */
.L_x_211:
        /* <DEDUP_REMOVED lines=9> */
.L_x_214:
[----:B------:R-:W-:Y:S05]  /*5da0*/  BSYNC B1 ;  /* 0x0000000000017941 */ /* 0x000fea0003800000 */
.L_x_213:
        /* <DEDUP_REMOVED lines=9> */
.L_x_216:
[----:B------:R-:W-:Y:S05]  /*5e40*/  BSYNC B1 ;  /* 0x0000000000017941 */ /* 0x000fea0003800000 */
.L_x_215:
        /* <DEDUP_REMOVED lines=10> */
.L_x_218:
[----:B------:R-:W-:Y:S05]  /*5ef0*/  BSYNC B1 ;  /* 0x0000000000017941 */ /* 0x000fea0003800000 */
.L_x_217:
        /* <DEDUP_REMOVED lines=10> */
.L_x_220:
[----:B------:R-:W-:Y:S05]  /*5fa0*/  BSYNC B1 ;  /* 0x0000000000017941 */ /* 0x000fea0003800000 */
.L_x_219:
        /* <DEDUP_REMOVED lines=9> */
.L_x_222:
[----:B------:R-:W-:Y:S05]  /*6040*/  BSYNC B1 ;  /* 0x0000000000017941 */ /* 0x000fea0003800000 */
.L_x_221:
        /* <DEDUP_REMOVED lines=9> */
.L_x_224:
[----:B------:R-:W-:Y:S05]  /*60e0*/  BSYNC B1 ;  /* 0x0000000000017941 */ /* 0x000fea0003800000 */
.L_x_223:
        /* <DEDUP_REMOVED lines=10> */
.L_x_226:
[----:B------:R-:W-:Y:S05]  /*6190*/  BSYNC B1 ;  /* 0x0000000000017941 */ /* 0x000fea0003800000 */
.L_x_225:
        /* <DEDUP_REMOVED lines=10> */
.L_x_228:
[----:B------:R-:W-:Y:S05]  /*6240*/  BSYNC B1 ;  /* 0x0000000000017941 */ /* 0x000fea0003800000 */
.L_x_227:
        /* <DEDUP_REMOVED lines=9> */
.L_x_230:
[----:B------:R-:W-:Y:S05]  /*62e0*/  BSYNC B1 ;  /* 0x0000000000017941 */ /* 0x000fea0003800000 */
.L_x_229:
        /* <DEDUP_REMOVED lines=9> */
.L_x_232:
[----:B------:R-:W-:Y:S05]  /*6380*/  BSYNC B1 ;  /* 0x0000000000017941 */ /* 0x000fea0003800000 */
.L_x_231:
        /* <DEDUP_REMOVED lines=10> */
.L_x_234:
[----:B------:R-:W-:Y:S05]  /*6430*/  BSYNC B1 ;  /* 0x0000000000017941 */ /* 0x000fea0003800000 */
.L_x_233:
        /* <DEDUP_REMOVED lines=10> */
.L_x_236:
[----:B------:R-:W-:Y:S05]  /*64e0*/  BSYNC B1 ;  /* 0x0000000000017941 */ /* 0x000fea0003800000 */
.L_x_235:
        /* <DEDUP_REMOVED lines=9> */
.L_x_238:
[----:B------:R-:W-:Y:S05]  /*6580*/  BSYNC B1 ;  /* 0x0000000000017941 */ /* 0x000fea0003800000 */
.L_x_237:
        /* <DEDUP_REMOVED lines=9> */
.L_x_240:
[----:B------:R-:W-:Y:S05]  /*6620*/  BSYNC B1 ;  /* 0x0000000000017941 */ /* 0x000fea0003800000 */
.L_x_239:
        /* <DEDUP_REMOVED lines=10> */
.L_x_242:
[----:B------:R-:W-:Y:S05]  /*66d0*/  BSYNC B1 ;  /* 0x0000000000017941 */ /* 0x000fea0003800000 */
.L_x_241:
        /* <DEDUP_REMOVED lines=10> */
.L_x_244:
[----:B------:R-:W-:Y:S05]  /*6780*/  BSYNC B1 ;  /* 0x0000000000017941 */ /* 0x000fea0003800000 */
.L_x_243:
        /* <DEDUP_REMOVED lines=9> */
.L_x_246:
[----:B------:R-:W-:Y:S05]  /*6820*/  BSYNC B1 ;  /* 0x0000000000017941 */ /* 0x000fea0003800000 */
.L_x_245:
        /* <DEDUP_REMOVED lines=9> */
.L_x_248:
[----:B------:R-:W-:Y:S05]  /*68c0*/  BSYNC B1 ;  /* 0x0000000000017941 */ /* 0x000fea0003800000 */
.L_x_247:
        /* <DEDUP_REMOVED lines=10> */
.L_x_250:
[----:B------:R-:W-:Y:S05]  /*6970*/  BSYNC B1 ;  /* 0x0000000000017941 */ /* 0x000fea0003800000 */
.L_x_249:
        /* <DEDUP_REMOVED lines=10> */
.L_x_252:
[----:B------:R-:W-:Y:S05]  /*6a20*/  BSYNC B1 ;  /* 0x0000000000017941 */ /* 0x000fea0003800000 */
.L_x_251:
        /* <DEDUP_REMOVED lines=9> */
.L_x_254:
[----:B------:R-:W-:Y:S05]  /*6ac0*/  BSYNC B1 ;  /* 0x0000000000017941 */ /* 0x000fea0003800000 */
.L_x_253:
        /* <DEDUP_REMOVED lines=9> */
.L_x_256:
[----:B------:R-:W-:Y:S05]  /*6b60*/  BSYNC B1 ;  /* 0x0000000000017941 */ /* 0x000fea0003800000 */
.L_x_255:
        /* <DEDUP_REMOVED lines=10> */
.L_x_258:
[----:B------:R-:W-:Y:S05]  /*6c10*/  BSYNC B1 ;  /* 0x0000000000017941 */ /* 0x000fea0003800000 */
.L_x_257:
        /* <DEDUP_REMOVED lines=10> */
.L_x_260:
[----:B------:R-:W-:Y:S05]  /*6cc0*/  BSYNC B1 ;  /* 0x0000000000017941 */ /* 0x000fea0003800000 */
.L_x_259:
        /* <DEDUP_REMOVED lines=9> */
.L_x_262:
[----:B------:R-:W-:Y:S05]  /*6d60*/  BSYNC B1 ;  /* 0x0000000000017941 */ /* 0x000fea0003800000 */
.L_x_261:
        /* <DEDUP_REMOVED lines=9> */
.L_x_264:
[----:B------:R-:W-:Y:S05]  /*6e00*/  BSYNC B1 ;  /* 0x0000000000017941 */ /* 0x000fea0003800000 */
.L_x_263:
        /* <DEDUP_REMOVED lines=10> */
.L_x_266:
[----:B------:R-:W-:Y:S05]  /*6eb0*/  BSYNC B1 ;  /* 0x0000000000017941 */ /* 0x000fea0003800000 */
.L_x_265:
        /* <DEDUP_REMOVED lines=10> */
.L_x_268:
[----:B------:R-:W-:Y:S05]  /*6f60*/  BSYNC B1 ;  /* 0x0000000000017941 */ /* 0x000fea0003800000 */
.L_x_267:
        /* <DEDUP_REMOVED lines=9> */
.L_x_270:
[----:B------:R-:W-:Y:S05]  /*7000*/  BSYNC B1 ;  /* 0x0000000000017941 */ /* 0x000fea0003800000 */
.L_x_269:
        /* <DEDUP_REMOVED lines=9> */
.L_x_272:
[----:B------:R-:W-:Y:S05]  /*70a0*/  BSYNC B1 ;  /* 0x0000000000017941 */ /* 0x000fea0003800000 */
.L_x_271:
        /* <DEDUP_REMOVED lines=10> */
.L_x_274:
[----:B------:R-:W-:Y:S05]  /*7150*/  BSYNC B1 ;  /* 0x0000000000017941 */ /* 0x000fea0003800000 */
.L_x_273:
        /* <DEDUP_REMOVED lines=10> */
.L_x_276:
[----:B------:R-:W-:Y:S05]  /*7200*/  BSYNC B1 ;  /* 0x0000000000017941 */ /* 0x000fea0003800000 */
.L_x_275:
        /* <DEDUP_REMOVED lines=9> */
.L_x_278:
[----:B------:R-:W-:Y:S05]  /*72a0*/  BSYNC B1 ;  /* 0x0000000000017941 */ /* 0x000fea0003800000 */
.L_x_277:
        /* <DEDUP_REMOVED lines=9> */
.L_x_280:
[----:B------:R-:W-:Y:S05]  /*7340*/  BSYNC B1 ;  /* 0x0000000000017941 */ /* 0x000fea0003800000 */
.L_x_279:
        /* <DEDUP_REMOVED lines=10> */
.L_x_282:
[----:B------:R-:W-:Y:S05]  /*73f0*/  BSYNC B1 ;  /* 0x0000000000017941 */ /* 0x000fea0003800000 */
.L_x_281:
        /* <DEDUP_REMOVED lines=10> */
.L_x_284:
[----:B------:R-:W-:Y:S05]  /*74a0*/  BSYNC B1 ;  /* 0x0000000000017941 */ /* 0x000fea0003800000 */
.L_x_283:
[----:B-----5:R-:W-:Y:S01]  /*74b0*/  HADD2.F32 R3, -RZ, R24.H0_H0 ;  /* 0x20000018ff037230 */ /* 0x020fe20000004100 */
[----:B------:R-:W-:Y:S01]  /*74c0*/  ISETP.GT.AND P1, PT, R0, 0x8, P1 ;  /* 0x000000080000780c */ /* 0x000fe20000f24270 */
[----:B------:R-:W-:Y:S03]  /*74d0*/  BSSY B1, `(.L_x_285) ;  /* 0x0000007000017945 */ /* 0x000fe60003800000 */
[----:B01--4-:R-:W-:-:S04]  /*74e0*/  FMUL R6, R3, R156 ;  /* 0x0000009c03067220 */ /* 0x013fc80000400000 */
[----:B------:R-:W-:-:S05]  /*74f0*/  FFMA R6, R149, R155, R6 ;  /* 0x0000009b95067223 */ /* 0x000fca0000000006 */
[----:B------:R-:W-:-:S05]  /*7500*/  F2FP.F16.F32.PACK_AB R6, RZ, R6 ;  /* 0x00000006ff06723e */ /* 0x000fca00000000ff */
[----:B------:R0:W-:Y:S01]  /*7510*/  @P3 STG.E.U16 desc[UR36][R4.64+0x1f2], R6 ;  /* 0x0001f20604003986 */ /* 0x0001e2000c101524 */
[----:B------:R-:W-:Y:S05]  /*7520*/  @!P1 BRA `(.L_x_286) ;  /* 0x0000000000049947 */ /* 0x000fea0003800000 */
[----:B------:R1:W5:Y:S02]  /*7530*/  LDG.E.LTC128B.U16 R24, desc[UR36][R8.64+0x1f0] ;  /* 0x0001f02408187981 */ /* 0x000364000c1e1520 */
.L_x_286:
[----:B------:R-:W-:Y:S05]  /*7540*/  BSYNC B1 ;  /* 0x0000000000017941 */ /* 0x000fea0003800000 */
.L_x_285:
[----:B-----5:R-:W-:Y:S01]  /*7550*/  HADD2.F32 R3, -RZ, R24.H0_H0 ;  /* 0x20000018ff037230 */ /* 0x020fe20000004100 */
[----:B------:R-:W-:Y:S01]  /*7560*/  ISETP.GT.AND P0, PT, R0, 0x8, P0 ;  /* 0x000000080000780c */ /* 0x000fe20000704270 */
[----:B0-----:R-:W-:Y:S01]  /*7570*/  @P1 IMAD.MOV.U32 R4, RZ, RZ, R10 ;  /* 0x000000ffff041224 */ /* 0x001fe200078e000a */
[----:B------:R-:W-:Y:S01]  /*7580*/  BSSY B1, `(.L_x_287) ;  /* 0x0000008000017945 */ /* 0x000fe20003800000 */
[----:B------:R-:W-:Y:S02]  /*7590*/  @P1 IMAD.MOV.U32 R5, RZ, RZ, R11 ;  /* 0x000000ffff051224 */ /* 0x000fe400078e000b */
[----:B------:R-:W-:-:S04]  /*75a0*/  FMUL R3, R3, R156 ;  /* 0x0000009c03037220 */ /* 0x000fc80000400000 */
[----:B------:R-:W-:-:S05]  /*75b0*/  FFMA R3, R150, R155, R3 ;  /* 0x0000009b96037223 */ /* 0x000fca0000000003 */
[----:B------:R-:W-:-:S05]  /*75c0*/  F2FP.F16.F32.PACK_AB R3, RZ, R3 ;  /* 0x00000003ff03723e */ /* 0x000fca00000000ff */
[----:B------:R0:W-:Y:S01]  /*75d0*/  @P1 STG.E.U16 desc[UR36][R4.64+0x1f0], R3 ;  /* 0x0001f00304001986 */ /* 0x0001e2000c101524 */
[----:B------:R-:W-:Y:S05]  /*75e0*/  @!P0 BRA `(.L_x_288) ;  /* 0x0000000000048947 */ /* 0x000fea0003800000 */
[----:B------:R4:W5:Y:S02]  /*75f0*/  LDG.E.LTC128B.U16 R24, desc[UR36][R8.64+0x1f2] ;  /* 0x0001f22408187981 */ /* 0x000964000c1e1520 */
.L_x_288:
[----:B------:R-:W-:Y:S05]  /*7600*/  BSYNC B1 ;  /* 0x0000000000017941 */ /* 0x000fea0003800000 */
.L_x_287:
[----:B------:R-:W-:Y:S05]  /*7610*/  @!P0 BRA `(.L_x_289) ;  /* 0x0000002400308947 */ /* 0x000fea0003800000 */
[----:B0----5:R-:W-:-:S05]  /*7620*/  HADD2.F32 R3, -RZ, R24.H0_H0 ;  /* 0x20000018ff037230 */ /* 0x021fca0000004100 */
[----:B------:R-:W-:-:S04]  /*7630*/  FMUL R0, R3, R156 ;  /* 0x0000009c03007220 */ /* 0x000fc80000400000 */
[----:B------:R-:W-:-:S05]  /*7640*/  FFMA R0, R151, R155, R0 ;  /* 0x0000009b97007223 */ /* 0x000fca0000000000 */
[----:B------:R-:W-:-:S05]  /*7650*/  F2FP.F16.F32.PACK_AB R0, RZ, R0 ;  /* 0x00000000ff00723e */ /* 0x000fca00000000ff */
[----:B------:R0:W-:Y:S01]  /*7660*/  STG.E.U16 desc[UR36][R10.64+0x1f2], R0 ;  /* 0x0001f2000a007986 */ /* 0x0001e2000c101524 */
[----:B------:R-:W-:Y:S05]  /*7670*/  BRA `(.L_x_289) ;  /* 0x0000002400187947 */ /* 0x000fea0003800000 */
.L_x_36:
[----:B------:R-:W-:Y:S01]  /*7680*/  ISETP.GT.AND P0, PT, R3, 0x1, PT ;  /* 0x000000010300780c */ /* 0x000fe20003f04270 */
[----:B------:R-:W-:Y:S01]  /*7690*/  ULDC.64 UR4, c[0x0][0x5c0] ;  /* 0x0001700000047ab9 */ /* 0x000fe20000000a00 */
[-C--:B------:R-:W-:Y:S01]  /*76a0*/  FMUL R24, R24, R155.reuse ;  /* 0x0000009b18187220 */ /* 0x080fe20000400000 */
[-C--:B------:R-:W-:Y:S01]  /*76b0*/  FMUL R25, R25, R155.reuse ;  /* 0x0000009b19197220 */ /* 0x080fe20000400000 */
[----:B------:R-:W-:Y:S01]  /*76c0*/  ISETP.GT.AND P3, PT, R0, RZ, P0 ;  /* 0x000000ff0000720c */ /* 0x000fe20000764270 */
[-C--:B------:R-:W-:Y:S01]  /*76d0*/  FMUL R26, R26, R155.reuse ;  /* 0x0000009b1a1a7220 */ /* 0x080fe20000400000 */
[----:B------:R-:W-:Y:S01]  /*76e0*/  LEA R4, P4, R160, UR4, 0x1 ;  /* 0x00000004a0047c11 */ /* 0x000fe2000f8808ff */
[-C--:B------:R-:W-:Y:S01]  /*76f0*/  FMUL R27, R27, R155.reuse ;  /* 0x0000009b1b1b7220 */ /* 0x080fe20000400000 */
[----:B------:R-:W-:Y:S01]  /*7700*/  F2FP.F16.F32.PACK_AB R24, RZ, R24 ;  /* 0x00000018ff18723e */ /* 0x000fe200000000ff */
[-C--:B------:R-:W-:Y:S01]  /*7710*/  FMUL R28, R28, R155.reuse ;  /* 0x0000009b1c1c7220 */ /* 0x080fe20000400000 */
[----:B------:R-:W-:Y:S01]  /*7720*/  LEA.HI.X R5, R160, UR5, R153, 0x1, P4 ;  /* 0x00000005a0057c11 */ /* 0x000fe2000a0f0c99 */
[----:B------:R-:W-:Y:S01]  /*7730*/  FMUL R29, R29, R155 ;  /* 0x0000009b1d1d7220 */ /* 0x000fe20000400000 */
[----:B------:R-:W-:Y:S01]  /*7740*/  F2FP.F16.F32.PACK_AB R25, RZ, R25 ;  /* 0x00000019ff19723e */ /* 0x000fe200000000ff */
[-C--:B------:R-:W-:Y:S01]  /*7750*/  FMUL R30, R30, R155.reuse ;  /* 0x0000009b1e1e7220 */ /* 0x080fe20000400000 */
[----:B------:R-:W-:Y:S01]  /*7760*/  SHF.L.U64.HI R11, R10, 0x4, R11 ;  /* 0x000000040a0b7819 */ /* 0x000fe2000001020b */
[----:B------:R-:W-:Y:S01]  /*7770*/  @P1 STG.E.U16 desc[UR36][R4.64], R24 ;  /* 0x0000001804001986 */ /* 0x000fe2000c101524 */
[----:B------:R-:W-:Y:S01]  /*7780*/  ISETP.GT.AND P1, PT, R3, 0x8, PT ;  /* 0x000000080300780c */ /* 0x000fe20003f24270 */
[-C--:B------:R-:W-:Y:S01]  /*7790*/  FMUL R31, R31, R155.reuse ;  /* 0x0000009b1f1f7220 */ /* 0x080fe20000400000 */
[----:B------:R-:W-:Y:S01]  /*77a0*/  ISETP.GT.AND P4, PT, R0, 0x8, P0 ;  /* 0x000000080000780c */ /* 0x000fe20000784270 */
[----:B------:R-:W-:Y:S01]  /*77b0*/  @P3 STG.E.U16 desc[UR36][R4.64+0x2], R25 ;  /* 0x0000021904003986 */ /* 0x000fe2000c101524 */
[----:B------:R-:W-:Y:S01]  /*77c0*/  LEA R6, P3, R10, R4, 0x4 ;  /* 0x000000040a067211 */ /* 0x000fe200078620ff */
[-C--:B------:R-:W-:Y:S01]  /*77d0*/  FMUL R32, R32, R155.reuse ;  /* 0x0000009b20207220 */ /* 0x080fe20000400000 */
[C---:B------:R-:W-:Y:S01]  /*77e0*/  ISETP.GT.AND P2, PT, R0.reuse, 0x8, P2 ;  /* 0x000000080000780c */ /* 0x040fe20001744270 */
[-C--:B------:R-:W-:Y:S01]  /*77f0*/  FMUL R33, R33, R155.reuse ;  /* 0x0000009b21217220 */ /* 0x080fe20000400000 */
[----:B------:R-:W-:Y:S01]  /*7800*/  ISETP.GT.AND P0, PT, R3, 0x9, PT ;  /* 0x000000090300780c */ /* 0x000fe20003f04270 */
[----:B------:R-:W-:Y:S01]  /*7810*/  IMAD.X R7, R11, 0x1, R5, P3 ;  /* 0x000000010b077824 */ /* 0x000fe200018e0605 */
[----:B------:R-:W-:Y:S01]  /*7820*/  ISETP.GT.AND P5, PT, R0, RZ, P1 ;  /* 0x000000ff0000720c */ /* 0x000fe20000fa4270 */
[-C--:B------:R-:W-:Y:S01]  /*7830*/  FMUL R34, R34, R155.reuse ;  /* 0x0000009b22227220 */ /* 0x080fe20000400000 */
[----:B------:R-:W-:Y:S01]  /*7840*/  ISETP.GT.AND P3, PT, R0, RZ, P0 ;  /* 0x000000ff0000720c */ /* 0x000fe20000764270 */
[-C--:B------:R-:W-:Y:S01]  /*7850*/  FMUL R35, R35, R155.reuse ;  /* 0x0000009b23237220 */ /* 0x080fe20000400000 */
[----:B------:R-:W-:Y:S01]  /*7860*/  F2FP.F16.F32.PACK_AB R26, RZ, R26 ;  /* 0x0000001aff1a723e */ /* 0x000fe200000000ff */
[----:B------:R-:W-:Y:S01]  /*7870*/  FMUL R36, R36, R155 ;  /* 0x0000009b24247220 */ /* 0x000fe20000400000 */
[----:B------:R-:W-:Y:S01]  /*7880*/  F2FP.F16.F32.PACK_AB R27, RZ, R27 ;  /* 0x0000001bff1b723e */ /* 0x000fe200000000ff */
[----:B------:R-:W-:Y:S01]  /*7890*/  FMUL R37, R37, R155 ;  /* 0x0000009b25257220 */ /* 0x000fe20000400000 */
[----:B------:R-:W-:Y:S01]  /*78a0*/  F2FP.F16.F32.PACK_AB R28, RZ, R28 ;  /* 0x0000001cff1c723e */ /* 0x000fe200000000ff */
[----:B------:R-:W-:Y:S01]  /*78b0*/  @P2 STG.E.U16 desc[UR36][R6.64], R26 ;  /* 0x0000001a06002986 */ /* 0x000fe2000c101524 */
[----:B------:R-:W-:Y:S01]  /*78c0*/  F2FP.F16.F32.PACK_AB R29, RZ, R29 ;  /* 0x0000001dff1d723e */ /* 0x000fe200000000ff */
[-C--:B------:R-:W-:Y:S01]  /*78d0*/  FMUL R38, R38, R155.reuse ;  /* 0x0000009b26267220 */ /* 0x080fe20000400000 */
[C---:B------:R-:W-:Y:S01]  /*78e0*/  ISETP.GT.AND P2, PT, R0.reuse, 0x8, P1 ;  /* 0x000000080000780c */ /* 0x040fe20000f44270 */
[----:B------:R-:W-:Y:S01]  /*78f0*/  @P4 STG.E.U16 desc[UR36][R6.64+0x2], R27 ;  /* 0x0000021b06004986 */ /* 0x000fe2000c101524 */
[----:B------:R-:W-:Y:S01]  /*7900*/  ISETP.GT.AND P1, PT, R3, 0x10, PT ;  /* 0x000000100300780c */ /* 0x000fe20003f24270 */
[-C--:B------:R-:W-:Y:S01]  /*7910*/  FMUL R39, R39, R155.reuse ;  /* 0x0000009b27277220 */ /* 0x080fe20000400000 */
[----:B------:R-:W-:Y:S01]  /*7920*/  F2FP.F16.F32.PACK_AB R30, RZ, R30 ;  /* 0x0000001eff1e723e */ /* 0x000fe200000000ff */
[----:B------:R-:W-:Y:S01]  /*7930*/  @P5 STG.E.U16 desc[UR36][R4.64+0x10], R28 ;  /* 0x0000101c04005986 */ /* 0x000fe2000c101524 */
[----:B------:R-:W-:Y:S01]  /*7940*/  ISETP.GT.AND P4, PT, R0, RZ, P1 ;  /* 0x000000ff0000720c */ /* 0x000fe20000f84270 */
[----:B------:R-:W-:Y:S01]  /*7950*/  FMUL R40, R40, R155 ;  /* 0x0000009b28287220 */ /* 0x000fe20000400000 */
[----:B------:R-:W-:Y:S01]  /*7960*/  F2FP.F16.F32.PACK_AB R31, RZ, R31 ;  /* 0x0000001fff1f723e */ /* 0x000fe200000000ff */
[----:B------:R-:W-:Y:S01]  /*7970*/  @P3 STG.E.U16 desc[UR36][R4.64+0x12], R29 ;  /* 0x0000121d04003986 */ /* 0x000fe2000c101524 */
[----:B------:R-:W-:Y:S01]  /*7980*/  ISETP.GT.AND P3, PT, R0, 0x8, P0 ;  /* 0x000000080000780c */ /* 0x000fe20000764270 */
[-C--:B------:R-:W-:Y:S01]  /*7990*/  FMUL R41, R41, R155.reuse ;  /* 0x0000009b29297220 */ /* 0x080fe20000400000 */
[----:B------:R-:W-:Y:S01]  /*79a0*/  ISETP.GT.AND P0, PT, R3, 0x11, PT ;  /* 0x000000110300780c */ /* 0x000fe20003f04270 */
[----:B------:R-:W-:Y:S01]  /*79b0*/  @P2 STG.E.U16 desc[UR36][R6.64+0x10], R30 ;  /* 0x0000101e06002986 */ /* 0x000fe2000c101524 */
[----:B------:R-:W-:Y:S01]  /*79c0*/  F2FP.F16.F32.PACK_AB R32, RZ, R32 ;  /* 0x00000020ff20723e */ /* 0x000fe200000000ff */
[-C--:B------:R-:W-:Y:S01]  /*79d0*/  FMUL R42, R42, R155.reuse ;  /* 0x0000009b2a2a7220 */ /* 0x080fe20000400000 */
[C---:B------:R-:W-:Y:S01]  /*79e0*/  ISETP.GT.AND P5, PT, R0.reuse, RZ, P0 ;  /* 0x000000ff0000720c */ /* 0x040fe200007a4270 */
[-C--:B------:R-:W-:Y:S01]  /*79f0*/  FMUL R43, R43, R155.reuse ;  /* 0x0000009b2b2b7220 */ /* 0x080fe20000400000 */
[----:B------:R-:W-:Y:S01]  /*7a00*/  ISETP.GT.AND P2, PT, R0, 0x8, P1 ;  /* 0x000000080000780c */ /* 0x000fe20000f44270 */
[-C--:B------:R-:W-:Y:S01]  /*7a10*/  FMUL R44, R44, R155.reuse ;  /* 0x0000009b2c2c7220 */ /* 0x080fe20000400000 */
[----:B------:R-:W-:Y:S01]  /*7a20*/  ISETP.GT.AND P1, PT, R3, 0x18, PT ;  /* 0x000000180300780c */ /* 0x000fe20003f24270 */
[----:B------:R-:W-:Y:S01]  /*7a30*/  FMUL R45, R45, R155 ;  /* 0x0000009b2d2d7220 */ /* 0x000fe20000400000 */
[----:B------:R-:W-:Y:S01]  /*7a40*/  F2FP.F16.F32.PACK_AB R33, RZ, R33 ;  /* 0x00000021ff21723e */ /* 0x000fe200000000ff */
[----:B------:R-:W-:Y:S01]  /*7a50*/  @P3 STG.E.U16 desc[UR36][R6.64+0x12], R31 ;  /* 0x0000121f06003986 */ /* 0x000fe2000c101524 */
[----:B------:R-:W-:Y:S01]  /*7a60*/  ISETP.GT.AND P3, PT, R0, 0x8, P0 ;  /* 0x000000080000780c */ /* 0x000fe20000764270 */
[-C--:B------:R-:W-:Y:S01]  /*7a70*/  FMUL R46, R46, R155.reuse ;  /* 0x0000009b2e2e7220 */ /* 0x080fe20000400000 */
[----:B------:R-:W-:Y:S01]  /*7a80*/  ISETP.GT.AND P0, PT, R3, 0x19, PT ;  /* 0x000000190300780c */ /* 0x000fe20003f04270 */
[----:B------:R-:W-:Y:S01]  /*7a90*/  @P4 STG.E.U16 desc[UR36][R4.64+0x20], R32 ;  /* 0x0000202004004986 */ /* 0x000fe2000c101524 */
[C---:B------:R-:W-:Y:S01]  /*7aa0*/  ISETP.GT.AND P4, PT, R0.reuse, RZ, P1 ;  /* 0x000000ff0000720c */ /* 0x040fe20000f84270 */
[-C--:B------:R-:W-:Y:S01]  /*7ab0*/  FMUL R47, R47, R155.reuse ;  /* 0x0000009b2f2f7220 */ /* 0x080fe20000400000 */
[----:B------:R-:W-:Y:S01]  /*7ac0*/  F2FP.F16.F32.PACK_AB R34, RZ, R34 ;  /* 0x00000022ff22723e */ /* 0x000fe200000000ff */
[----:B------:R-:W-:Y:S01]  /*7ad0*/  @P5 STG.E.U16 desc[UR36][R4.64+0x22], R33 ;  /* 0x0000222104005986 */ /* 0x000fe2000c101524 */
[----:B------:R-:W-:Y:S01]  /*7ae0*/  ISETP.GT.AND P5, PT, R0, RZ, P0 ;  /* 0x000000ff0000720c */ /* 0x000fe200007a4270 */
[----:B------:R-:W-:Y:S01]  /*7af0*/  FMUL R48, R48, R155 ;  /* 0x0000009b30307220 */ /* 0x000fe20000400000 */
[----:B------:R-:W-:Y:S01]  /*7b00*/  F2FP.F16.F32.PACK_AB R35, RZ, R35 ;  /* 0x00000023ff23723e */ /* 0x000fe200000000ff */
[----:B------:R-:W-:Y:S01]  /*7b10*/  @P2 STG.E.U16 desc[UR36][R6.64+0x20], R34 ;  /* 0x0000202206002986 */ /* 0x000fe2000c101524 */
[----:B------:R-:W-:Y:S01]  /*7b20*/  F2FP.F16.F32.PACK_AB R36, RZ, R36 ;  /* 0x00000024ff24723e */ /* 0x000fe200000000ff */
[-C--:B------:R-:W-:Y:S01]  /*7b30*/  FMUL R49, R49, R155.reuse ;  /* 0x0000009b31317220 */ /* 0x080fe20000400000 */
[----:B------:R-:W-:Y:S01]  /*7b40*/  ISETP.GT.AND P2, PT, R0, 0x8, P1 ;  /* 0x000000080000780c */ /* 0x000fe20000f44270 */
[----:B------:R-:W-:Y:S01]  /*7b50*/  @P3 STG.E.U16 desc[UR36][R6.64+0x22], R35 ;  /* 0x0000222306003986 */ /* 0x000fe2000c101524 */
[----:B------:R-:W-:Y:S01]  /*7b60*/  ISETP.GT.AND P1, PT, R3, 0x20, PT ;  /* 0x000000200300780c */ /* 0x000fe20003f24270 */
[----:B------:R-:W-:Y:S01]  /*7b70*/  FMUL R50, R50, R155 ;  /* 0x0000009b32327220 */ /* 0x000fe20000400000 */
[----:B------:R-:W-:Y:S01]  /*7b80*/  F2FP.F16.F32.PACK_AB R37, RZ, R37 ;  /* 0x00000025ff25723e */ /* 0x000fe200000000ff */
[----:B------:R-:W-:Y:S01]  /*7b90*/  @P4 STG.E.U16 desc[UR36][R4.64+0x30], R36 ;  /* 0x0000302404004986 */ /* 0x000fe2000c101524 */
[C---:B------:R-:W-:Y:S01]  /*7ba0*/  ISETP.GT.AND P3, PT, R0.reuse, 0x8, P0 ;  /* 0x000000080000780c */ /* 0x040fe20000764270 */
[-C--:B------:R-:W-:Y:S01]  /*7bb0*/  FMUL R51, R51, R155.reuse ;  /* 0x0000009b33337220 */ /* 0x080fe20000400000 */
[----:B------:R-:W-:Y:S01]  /*7bc0*/  ISETP.GT.AND P0, PT, R3, 0x21, PT ;  /* 0x000000210300780c */ /* 0x000fe20003f04270 */
[----:B------:R-:W-:Y:S01]  /*7bd0*/  @P5 STG.E.U16 desc[UR36][R4.64+0x32], R37 ;  /* 0x0000322504005986 */ /* 0x000fe2000c101524 */
[----:B------:R-:W-:Y:S01]  /*7be0*/  ISETP.GT.AND P4, PT, R0, RZ, P1 ;  /* 0x000000ff0000720c */ /* 0x000fe20000f84270 */
[-C--:B------:R-:W-:Y:S01]  /*7bf0*/  FMUL R52, R52, R155.reuse ;  /* 0x0000009b34347220 */ /* 0x080fe20000400000 */
[----:B------:R-:W-:Y:S01]  /*7c00*/  F2FP.F16.F32.PACK_AB R38, RZ, R38 ;  /* 0x00000026ff26723e */ /* 0x000fe200000000ff */
[-C--:B------:R-:W-:Y:S01]  /*7c10*/  FMUL R53, R53, R155.reuse ;  /* 0x0000009b35357220 */ /* 0x080fe20000400000 */
        /* <DEDUP_REMOVED lines=325> */
[----:B------:R-:W-:Y:S01]  /*9070*/  FMUL R151, R151, R155 ;  /* 0x0000009b97977220 */ /* 0x000fe20000400000 */
[----:B------:R-:W-:Y:S01]  /*9080*/  ISETP.GT.AND P2, PT, R0, 0x8, P1 ;  /* 0x000000080000780c */ /* 0x000fe20000f44270 */
[----:B------:R-:W-:Y:S01]  /*9090*/  @P3 STG.E.U16 desc[UR36][R6.64+0x132], R103 ;  /* 0x0001326706003986 */ /* 0x000fe2000c101524 */
[----:B------:R-:W-:-:S02]  /*90a0*/  ISETP.GT.AND P1, PT, R3, 0xa8, PT ;  /* 0x000000a80300780c */ /* 0x000fc40003f24270 */
[----:B------:R-:W-:Y:S01]  /*90b0*/  F2FP.F16.F32.PACK_AB R105, RZ, R105 ;  /* 0x00000069ff69723e */ /* 0x000fe200000000ff */
[----:B------:R-:W-:Y:S01]  /*90c0*/  @P4 STG.E.U16 desc[UR36][R4.64+0x140], R104 ;  /* 0x0001406804004986 */ /* 0x000fe2000c101524 */
[C---:B------:R-:W-:Y:S02]  /*90d0*/  ISETP.GT.AND P3, PT, R0.reuse, 0x8, P0 ;  /* 0x000000080000780c */ /* 0x040fe40000764270 */
[----:B------:R-:W-:Y:S01]  /*90e0*/  ISETP.GT.AND P0, PT, R3, 0xa9, PT ;  /* 0x000000a90300780c */ /* 0x000fe20003f04270 */
[----:B------:R-:W-:Y:S01]  /*90f0*/  @P5 STG.E.U16 desc[UR36][R4.64+0x142], R105 ;  /* 0x0001426904005986 */ /* 0x000fe2000c101524 */
[C---:B------:R-:W-:Y:S02]  /*9100*/  ISETP.GT.AND P4, PT, R0.reuse, RZ, P1 ;  /* 0x000000ff0000720c */ /* 0x040fe40000f84270 */
[----:B------:R-:W-:Y:S02]  /*9110*/  F2FP.F16.F32.PACK_AB R106, RZ, R106 ;  /* 0x0000006aff6a723e */ /* 0x000fe400000000ff */
[----:B------:R-:W-:-:S02]  /*9120*/  ISETP.GT.AND P5, PT, R0, RZ, P0 ;  /* 0x000000ff0000720c */ /* 0x000fc400007a4270 */
[----:B------:R-:W-:Y:S01]  /*9130*/  F2FP.F16.F32.PACK_AB R107, RZ, R107 ;  /* 0x0000006bff6b723e */ /* 0x000fe200000000ff */
[----:B------:R-:W-:Y:S01]  /*9140*/  @P2 STG.E.U16 desc[UR36][R6.64+0x140], R106 ;  /* 0x0001406a06002986 */ /* 0x000fe2000c101524 */
[----:B------:R-:W-:Y:S02]  /*9150*/  F2FP.F16.F32.PACK_AB R108, RZ, R108 ;  /* 0x0000006cff6c723e */ /* 0x000fe400000000ff */
[C---:B------:R-:W-:Y:S01]  /*9160*/  ISETP.GT.AND P2, PT, R0.reuse, 0x8, P1 ;  /* 0x000000080000780c */ /* 0x040fe20000f44270 */
[----:B------:R-:W-:Y:S01]  /*9170*/  @P3 STG.E.U16 desc[UR36][R6.64+0x142], R107 ;  /* 0x0001426b06003986 */ /* 0x000fe2000c101524 */
[----:B------:R-:W-:Y:S02]  /*9180*/  ISETP.GT.AND P1, PT, R3, 0xb0, PT ;  /* 0x000000b00300780c */ /* 0x000fe40003f24270 */
[----:B------:R-:W-:Y:S01]  /*9190*/  F2FP.F16.F32.PACK_AB R109, RZ, R109 ;  /* 0x0000006dff6d723e */ /* 0x000fe200000000ff */
[----:B------:R-:W-:Y:S01]  /*91a0*/  @P4 STG.E.U16 desc[UR36][R4.64+0x150], R108 ;  /* 0x0001506c04004986 */ /* 0x000fe2000c101524 */
[----:B------:R-:W-:-:S02]  /*91b0*/  ISETP.GT.AND P3, PT, R0, 0x8, P0 ;  /* 0x000000080000780c */ /* 0x000fc40000764270 */
[----:B------:R-:W-:Y:S01]  /*91c0*/  ISETP.GT.AND P0, PT, R3, 0xb1, PT ;  /* 0x000000b10300780c */ /* 0x000fe20003f04270 */
[----:B------:R-:W-:Y:S01]  /*91d0*/  @P5 STG.E.U16 desc[UR36][R4.64+0x152], R109 ;  /* 0x0001526d04005986 */ /* 0x000fe2000c101524 */
[C---:B------:R-:W-:Y:S02]  /*91e0*/  ISETP.GT.AND P4, PT, R0.reuse, RZ, P1 ;  /* 0x000000ff0000720c */ /* 0x040fe40000f84270 */
[----:B------:R-:W-:Y:S02]  /*91f0*/  F2FP.F16.F32.PACK_AB R110, RZ, R110 ;  /* 0x0000006eff6e723e */ /* 0x000fe400000000ff */
[----:B------:R-:W-:Y:S02]  /*9200*/  ISETP.GT.AND P5, PT, R0, RZ, P0 ;  /* 0x000000ff0000720c */ /* 0x000fe400007a4270 */
[----:B------:R-:W-:Y:S01]  /*9210*/  F2FP.F16.F32.PACK_AB R111, RZ, R111 ;  /* 0x0000006fff6f723e */ /* 0x000fe200000000ff */
[----:B------:R-:W-:Y:S01]  /*9220*/  @P2 STG.E.U16 desc[UR36][R6.64+0x150], R110 ;  /* 0x0001506e06002986 */ /* 0x000fe2000c101524 */
[----:B------:R-:W-:-:S02]  /*9230*/  F2FP.F16.F32.PACK_AB R112, RZ, R112 ;  /* 0x00000070ff70723e */ /* 0x000fc400000000ff */
[C---:B------:R-:W-:Y:S01]  /*9240*/  ISETP.GT.AND P2, PT, R0.reuse, 0x8, P1 ;  /* 0x000000080000780c */ /* 0x040fe20000f44270 */
[----:B------:R-:W-:Y:S01]  /*9250*/  @P3 STG.E.U16 desc[UR36][R6.64+0x152], R111 ;  /* 0x0001526f06003986 */ /* 0x000fe2000c101524 */
[C---:B------:R-:W-:Y:S02]  /*9260*/  ISETP.GT.AND P1, PT, R3.reuse, 0xb8, PT ;  /* 0x000000b80300780c */ /* 0x040fe40003f24270 */
[----:B------:R-:W-:Y:S01]  /*9270*/  F2FP.F16.F32.PACK_AB R113, RZ, R113 ;  /* 0x00000071ff71723e */ /* 0x000fe200000000ff */
[----:B------:R-:W-:Y:S01]  /*9280*/  @P4 STG.E.U16 desc[UR36][R4.64+0x160], R112 ;  /* 0x0001607004004986 */ /* 0x000fe2000c101524 */
[C---:B------:R-:W-:Y:S02]  /*9290*/  ISETP.GT.AND P3, PT, R0.reuse, 0x8, P0 ;  /* 0x000000080000780c */ /* 0x040fe40000764270 */
[----:B------:R-:W-:Y:S01]  /*92a0*/  ISETP.GT.AND P0, PT, R3, 0xb9, PT ;  /* 0x000000b90300780c */ /* 0x000fe20003f04270 */
[----:B------:R-:W-:Y:S01]  /*92b0*/  @P5 STG.E.U16 desc[UR36][R4.64+0x162], R113 ;  /* 0x0001627104005986 */ /* 0x000fe2000c101524 */
[----:B------:R-:W-:-:S02]  /*92c0*/  ISETP.GT.AND P4, PT, R0, RZ, P1 ;  /* 0x000000ff0000720c */ /* 0x000fc40000f84270 */
[----:B------:R-:W-:Y:S02]  /*92d0*/  F2FP.F16.F32.PACK_AB R114, RZ, R114 ;  /* 0x00000072ff72723e */ /* 0x000fe400000000ff */
[C---:B------:R-:W-:Y:S02]  /*92e0*/  ISETP.GT.AND P5, PT, R0.reuse, RZ, P0 ;  /* 0x000000ff0000720c */ /* 0x040fe400007a4270 */
[----:B------:R-:W-:Y:S01]  /*92f0*/  F2FP.F16.F32.PACK_AB R115, RZ, R115 ;  /* 0x00000073ff73723e */ /* 0x000fe200000000ff */
[----:B------:R-:W-:Y:S01]  /*9300*/  @P2 STG.E.U16 desc[UR36][R6.64+0x160], R114 ;  /* 0x0001607206002986 */ /* 0x000fe2000c101524 */
[----:B------:R-:W-:Y:S02]  /*9310*/  F2FP.F16.F32.PACK_AB R116, RZ, R116 ;  /* 0x00000074ff74723e */ /* 0x000fe400000000ff */
        /* <DEDUP_REMOVED lines=65> */
[----:B------:R-:W-:Y:S02]  /*9730*/  ISETP.GT.AND P5, PT, R0, RZ, P0 ;  /* 0x000000ff0000720c */ /* 0x000fe400007a4270 */
[----:B------:R-:W-:Y:S02]  /*9740*/  F2FP.F16.F32.PACK_AB R134, RZ, R134 ;  /* 0x00000086ff86723e */ /* 0x000fe400000000ff */
[----:B------:R-:W-:Y:S02]  /*9750*/  F2FP.F16.F32.PACK_AB R135, RZ, R135 ;  /* 0x00000087ff87723e */ /* 0x000fe400000000ff */
[----:B------:R-:W-:Y:S01]  /*9760*/  F2FP.F16.F32.PACK_AB R136, RZ, R136 ;  /* 0x00000088ff88723e */ /* 0x000fe200000000ff */
[----:B------:R-:W-:Y:S01]  /*9770*/  @P2 STG.E.U16 desc[UR36][R6.64+0x1b0], R134 ;  /* 0x0001b08606002986 */ /* 0x000fe2000c101524 */
[----:B------:R-:W-:-:S02]  /*9780*/  F2FP.F16.F32.PACK_AB R137, RZ, R137 ;  /* 0x00000089ff89723e */ /* 0x000fc400000000ff */
[C---:B------:R-:W-:Y:S01]  /*9790*/  ISETP.GT.AND P1, PT, R0.reuse, 0x8, P1 ;  /* 0x000000080000780c */ /* 0x040fe20000f24270 */
[----:B------:R-:W-:Y:S01]  /*97a0*/  @P3 STG.E.U16 desc[UR36][R6.64+0x1b2], R135 ;  /* 0x0001b28706003986 */ /* 0x000fe2000c101524 */
[C---:B------:R-:W-:Y:S02]  /*97b0*/  ISETP.GT.AND P2, PT, R0.reuse, 0x8, P0 ;  /* 0x000000080000780c */ /* 0x040fe40000744270 */
[C---:B------:R-:W-:Y:S01]  /*97c0*/  ISETP.GT.AND P0, PT, R3.reuse, 0xe9, PT ;  /* 0x000000e90300780c */ /* 0x040fe20003f04270 */
[----:B------:R-:W-:Y:S01]  /*97d0*/  @P4 STG.E.U16 desc[UR36][R4.64+0x1c0], R136 ;  /* 0x0001c08804004986 */ /* 0x000fe2000c101524 */
[----:B------:R-:W-:Y:S02]  /*97e0*/  ISETP.GT.AND P4, PT, R3, 0xe8, PT ;  /* 0x000000e80300780c */ /* 0x000fe40003f84270 */
[----:B------:R-:W-:Y:S01]  /*97f0*/  F2FP.F16.F32.PACK_AB R138, RZ, R138 ;  /* 0x0000008aff8a723e */ /* 0x000fe200000000ff */
[----:B------:R-:W-:Y:S01]  /*9800*/  @P5 STG.E.U16 desc[UR36][R4.64+0x1c2], R137 ;  /* 0x0001c28904005986 */ /* 0x000fe2000c101524 */
[----:B------:R-:W-:-:S02]  /*9810*/  ISETP.GT.AND P5, PT, R0, RZ, P4 ;  /* 0x000000ff0000720c */ /* 0x000fc400027a4270 */
[----:B------:R-:W-:Y:S01]  /*9820*/  F2FP.F16.F32.PACK_AB R139, RZ, R139 ;  /* 0x0000008bff8b723e */ /* 0x000fe200000000ff */
[----:B------:R-:W-:Y:S01]  /*9830*/  @P1 STG.E.U16 desc[UR36][R6.64+0x1c0], R138 ;  /* 0x0001c08a06001986 */ /* 0x000fe2000c101524 */
[----:B------:R-:W-:Y:S02]  /*9840*/  F2FP.F16.F32.PACK_AB R140, RZ, R140 ;  /* 0x0000008cff8c723e */ /* 0x000fe400000000ff */
[C---:B------:R-:W-:Y:S01]  /*9850*/  ISETP.GT.AND P3, PT, R0.reuse, RZ, P0 ;  /* 0x000000ff0000720c */ /* 0x040fe20000764270 */
[----:B------:R-:W-:Y:S01]  /*9860*/  @P2 STG.E.U16 desc[UR36][R6.64+0x1c2], R139 ;  /* 0x0001c28b06002986 */ /* 0x000fe2000c101524 */
[C---:B------:R-:W-:Y:S02]  /*9870*/  ISETP.GT.AND P4, PT, R0.reuse, 0x8, P4 ;  /* 0x000000080000780c */ /* 0x040fe40002784270 */
[----:B------:R-:W-:Y:S02]  /*9880*/  F2FP.F16.F32.PACK_AB R141, RZ, R141 ;  /* 0x0000008dff8d723e */ /* 0x000fe400000000ff */
[----:B------:R-:W-:Y:S01]  /*9890*/  F2FP.F16.F32.PACK_AB R142, RZ, R142 ;  /* 0x0000008eff8e723e */ /* 0x000fe200000000ff */
[----:B------:R-:W-:Y:S01]  /*98a0*/  @P5 STG.E.U16 desc[UR36][R4.64+0x1d0], R140 ;  /* 0x0001d08c04005986 */ /* 0x000fe2000c101524 */
[----:B------:R-:W-:-:S02]  /*98b0*/  ISETP.GT.AND P5, PT, R0, 0x8, P0 ;  /* 0x000000080000780c */ /* 0x000fc400007a4270 */
[----:B------:R-:W-:Y:S02]  /*98c0*/  F2FP.F16.F32.PACK_AB R143, RZ, R143 ;  /* 0x0000008fff8f723e */ /* 0x000fe400000000ff */
[C---:B------:R-:W-:Y:S01]  /*98d0*/  ISETP.GT.AND P0, PT, R3.reuse, 0xf1, PT ;  /* 0x000000f10300780c */ /* 0x040fe20003f04270 */
[----:B------:R-:W-:Y:S01]  /*98e0*/  @P3 STG.E.U16 desc[UR36][R4.64+0x1d2], R141 ;  /* 0x0001d28d04003986 */ /* 0x000fe2000c101524 */
[----:B------:R-:W-:Y:S02]  /*98f0*/  ISETP.GT.AND P3, PT, R3, 0xf0, PT ;  /* 0x000000f00300780c */ /* 0x000fe40003f64270 */
[----:B------:R-:W-:Y:S01]  /*9900*/  F2FP.F16.F32.PACK_AB R144, RZ, R144 ;  /* 0x00000090ff90723e */ /* 0x000fe200000000ff */
[----:B------:R-:W-:Y:S01]  /*9910*/  @P4 STG.E.U16 desc[UR36][R6.64+0x1d0], R142 ;  /* 0x0001d08e06004986 */ /* 0x000fe2000c101524 */
[C---:B------:R-:W-:Y:S02]  /*9920*/  ISETP.GT.AND P4, PT, R0.reuse, RZ, P3 ;  /* 0x000000ff0000720c */ /* 0x040fe40001f84270 */
[----:B------:R-:W-:Y:S01]  /*9930*/  F2FP.F16.F32.PACK_AB R145, RZ, R145 ;  /* 0x00000091ff91723e */ /* 0x000fe200000000ff */
[----:B------:R-:W-:Y:S01]  /*9940*/  @P5 STG.E.U16 desc[UR36][R6.64+0x1d2], R143 ;  /* 0x0001d28f06005986 */ /* 0x000fe2000c101524 */
[----:B------:R-:W-:-:S02]  /*9950*/  ISETP.GT.AND P5, PT, R0, RZ, P0 ;  /* 0x000000ff0000720c */ /* 0x000fc400007a4270 */
[C---:B------:R-:W-:Y:S02]  /*9960*/  ISETP.GT.AND P2, PT, R3.reuse, 0xf8, PT ;  /* 0x000000f80300780c */ /* 0x040fe40003f44270 */
[----:B------:R-:W-:Y:S02]  /*9970*/  ISETP.GT.AND P1, PT, R3, 0xf9, PT ;  /* 0x000000f90300780c */ /* 0x000fe40003f24270 */
[C---:B------:R-:W-:Y:S02]  /*9980*/  ISETP.GT.AND P3, PT, R0.reuse, 0x8, P3 ;  /* 0x000000080000780c */ /* 0x040fe40001f64270 */
[C---:B------:R-:W-:Y:S01]  /*9990*/  ISETP.GT.AND P0, PT, R0.reuse, 0x8, P0 ;  /* 0x000000080000780c */ /* 0x040fe20000704270 */
[----:B------:R-:W-:Y:S01]  /*99a0*/  @P4 STG.E.U16 desc[UR36][R4.64+0x1e0], R144 ;  /* 0x0001e09004004986 */ /* 0x000fe2000c101524 */
[C---:B------:R-:W-:Y:S02]  /*99b0*/  ISETP.GT.AND P4, PT, R0.reuse, RZ, P1 ;  /* 0x000000ff0000720c */ /* 0x040fe40000f84270 */
[----:B------:R-:W-:Y:S01]  /*99c0*/  F2FP.F16.F32.PACK_AB R146, RZ, R146 ;  /* 0x00000092ff92723e */ /* 0x000fe200000000ff */
[----:B------:R-:W-:Y:S01]  /*99d0*/  @P5 STG.E.U16 desc[UR36][R4.64+0x1e2], R145 ;  /* 0x0001e29104005986 */ /* 0x000fe2000c101524 */
[----:B------:R-:W-:-:S02]  /*99e0*/  ISETP.GT.AND P5, PT, R0, RZ, P2 ;  /* 0x000000ff0000720c */ /* 0x000fc400017a4270 */
[C---:B------:R-:W-:Y:S02]  /*99f0*/  ISETP.GT.AND P2, PT, R0.reuse, 0x8, P2 ;  /* 0x000000080000780c */ /* 0x040fe40001744270 */
[----:B------:R-:W-:Y:S01]  /*9a00*/  F2FP.F16.F32.PACK_AB R147, RZ, R147 ;  /* 0x00000093ff93723e */ /* 0x000fe200000000ff */
[----:B------:R-:W-:Y:S01]  /*9a10*/  @P3 STG.E.U16 desc[UR36][R6.64+0x1e0], R146 ;  /* 0x0001e09206003986 */ /* 0x000fe2000c101524 */
[----:B------:R-:W-:Y:S02]  /*9a20*/  ISETP.GT.AND P1, PT, R0, 0x8, P1 ;  /* 0x000000080000780c */ /* 0x000fe40000f24270 */
[----:B------:R-:W-:Y:S01]  /*9a30*/  F2FP.F16.F32.PACK_AB R148, RZ, R148 ;  /* 0x00000094ff94723e */ /* 0x000fe200000000ff */
[----:B------:R-:W-:Y:S01]  /*9a40*/  @P0 STG.E.U16 desc[UR36][R6.64+0x1e2], R147 ;  /* 0x0001e29306000986 */ /* 0x000fe2000c101524 */
[----:B------:R-:W-:Y:S02]  /*9a50*/  F2FP.F16.F32.PACK_AB R149, RZ, R149 ;  /* 0x00000095ff95723e */ /* 0x000fe400000000ff */
[----:B------:R-:W-:Y:S01]  /*9a60*/  F2FP.F16.F32.PACK_AB R150, RZ, R150 ;  /* 0x00000096ff96723e */ /* 0x000fe200000000ff */
[----:B------:R-:W-:Y:S01]  /*9a70*/  @P5 STG.E.U16 desc[UR36][R4.64+0x1f0], R148 ;  /* 0x0001f09404005986 */ /* 0x000fe2000c101524 */
[----:B------:R-:W-:-:S03]  /*9a80*/  F2FP.F16.F32.PACK_AB R151, RZ, R151 ;  /* 0x00000097ff97723e */ /* 0x000fc600000000ff */
[----:B------:R0:W-:Y:S02]  /*9a90*/  @P4 STG.E.U16 desc[UR36][R4.64+0x1f2], R149 ;  /* 0x0001f29504004986 */ /* 0x0001e4000c101524 */
[----:B0-----:R-:W-:Y:S02]  /*9aa0*/  @P2 IMAD.MOV.U32 R4, RZ, RZ, R6 ;  /* 0x000000ffff042224 */ /* 0x001fe400078e0006 */
[----:B------:R-:W-:-:S05]  /*9ab0*/  @P2 IMAD.MOV.U32 R5, RZ, RZ, R7 ;  /* 0x000000ffff052224 */ /* 0x000fca00078e0007 */
[----:B------:R0:W-:Y:S04]  /*9ac0*/  @P2 STG.E.U16 desc[UR36][R4.64+0x1f0], R150 ;  /* 0x0001f09604002986 */ /* 0x0001e8000c101524 */
[----:B------:R0:W-:Y:S02]  /*9ad0*/  @P1 STG.E.U16 desc[UR36][R6.64+0x1f2], R151 ;  /* 0x0001f29706001986 */ /* 0x0001e4000c101524 */
.L_x_289:
[----:B------:R-:W-:Y:S05]  /*9ae0*/  BSYNC B0 ;  /* 0x0000000000007941 */ /* 0x000fea0003800000 */
.L_x_35:
[----:B------:R-:W-:Y:S01]  /*9af0*/  ULDC UR4, c[0x0][0xc] ;  /* 0x0000030000047ab9 */ /* 0x000fe20000000800 */
[----:B------:R-:W-:Y:S01]  /*9b00*/  ULDC UR5, c[0x0][0x10] ;  /* 0x0000040000057ab9 */ /* 0x000fe20000000800 */
[----:B0-----:R-:W0:Y:S01]  /*9b10*/  LDC R3, c[0x0][0x14] ;  /* 0x00000500ff037b82 */ /* 0x001e220000000800 */
[----:B------:R-:W-:Y:S01]  /*9b20*/  UIMAD.WIDE.U32 UR4, UR4, UR5, URZ ;  /* 0x00000005040472a5 */ /* 0x000fe2000f8e003f */
[----:B------:R-:W-:Y:S01]  /*9b30*/  PRMT R0, RZ, 0x7610, R0 ;  /* 0x00007610ff007816 */ /* 0x000fe20000000000 */
[----:B------:R-:W-:Y:S02]  /*9b40*/  IMAD.MOV.U32 R153, RZ, RZ, -0x1 ;  /* 0xffffffffff997424 */ /* 0x000fe400078e00ff */
[----:B------:R-:W-:Y:S02]  /*9b50*/  IMAD.MOV.U32 R23, RZ, RZ, -0x1 ;  /* 0xffffffffff177424 */ /* 0x000fe400078e00ff */
[----:B0-----:R-:W-:-:S04]  /*9b60*/  IMAD.WIDE.U32 R16, R3, UR4, R16 ;  /* 0x0000000403107c25 */ /* 0x001fc8000f8e0010 */
[----:B------:R-:W-:Y:S01]  /*9b70*/  IMAD R3, R3, UR5, RZ ;  /* 0x0000000503037c24 */ /* 0x000fe2000f8e02ff */
[----:B------:R-:W-:Y:S02]  /*9b80*/  ULDC.64 UR4, c[0x0][0x650] ;  /* 0x0001940000047ab9 */ /* 0x000fe40000000a00 */
[----:B------:R-:W-:Y:S01]  /*9b90*/  ISETP.GE.U32.AND P0, PT, R16, UR4, PT ;  /* 0x0000000410007c0c */ /* 0x000fe2000bf06070 */
[----:B------:R-:W-:-:S05]  /*9ba0*/  IMAD.IADD R17, R17, 0x1, R3 ;  /* 0x0000000111117824 */ /* 0x000fca00078e0203 */
[----:B------:R-:W-:-:S13]  /*9bb0*/  ISETP.GE.U32.AND.EX P0, PT, R17, UR5, PT, P0 ;  /* 0x0000000511007c0c */ /* 0x000fda000bf06100 */
[----:B------:R-:W-:Y:S05]  /*9bc0*/  @P0 BRA `(.L_x_290) ;  /* 0x0000000400640947 */ /* 0x000fea0003800000 */
[----:B------:R-:W0:Y:S01]  /*9bd0*/  S2R R12, SR_CTAID.X ;  /* 0x00000000000c7919 */ /* 0x000e220000002500 */
[----:B------:R-:W0:Y:S01]  /*9be0*/  LDC.64 R10, c[0x0][0x628] ;  /* 0x00018a00ff0a7b82 */ /* 0x000e220000000a00 */
[----:B------:R-:W-:Y:S01]  /*9bf0*/  ULDC UR4, c[0x0][0x150] ;  /* 0x0000540000047ab9 */ /* 0x000fe20000000800 */
[----:B-1234-:R-:W-:Y:S01]  /*9c00*/  IMAD.MOV.U32 R8, RZ, RZ, R16 ;  /* 0x000000ffff087224 */ /* 0x01efe200078e0010 */
[----:B-----5:R-:W1:Y:S01]  /*9c10*/  S2R R24, SR_CTAID.Y ;  /* 0x0000000000187919 */ /* 0x020e620000002600 */
[----:B------:R-:W-:-:S04]  /*9c20*/  IMAD.MOV.U32 R9, RZ, RZ, R17 ;  /* 0x000000ffff097224 */ /* 0x000fc800078e0011 */
[----:B------:R-:W2:Y:S08]  /*9c30*/  LDC R21, c[0x0][0x144] ;  /* 0x00005100ff157b82 */ /* 0x000eb00000000800 */
[----:B------:R-:W3:Y:S08]  /*9c40*/  LDC R0, c[0x0][0x630] ;  /* 0x00018c00ff007b82 */ /* 0x000ef00000000800 */
[----:B------:R-:W4:Y:S01]  /*9c50*/  LDC.64 R14, c[0x0][0x620] ;  /* 0x00018800ff0e7b82 */ /* 0x000f220000000a00 */
[----:B0-----:R-:W-:-:S04]  /*9c60*/  ISETP.NE.U32.AND P0, PT, R10, RZ, PT ;  /* 0x000000ff0a00720c */ /* 0x001fc80003f05070 */
[----:B------:R-:W-:Y:S02]  /*9c70*/  ISETP.NE.AND.EX P0, PT, R11, RZ, PT, P0 ;  /* 0x000000ff0b00720c */ /* 0x000fe40003f05300 */
[----:B------:R-:W-:-:S05]  /*9c80*/  I2FP.F32.U32 R3, R12 ;  /* 0x0000000c00037245 */ /* 0x000fca0000201000 */
[----:B------:R-:W-:-:S04]  /*9c90*/  FMUL R3, R3, UR4 ;  /* 0x0000000403037c20 */ /* 0x000fc80008400000 */
[----:B------:R0:W0:Y:S02]  /*9ca0*/  F2I.U32.TRUNC.NTZ R20, R3 ;  /* 0x0000000300147305 */ /* 0x000024000020f000 */
[----:B-123--:R-:W-:Y:S05]  /*9cb0*/  @!P0 BRA `(.L_x_291) ;  /* 0x0000000000288947 */ /* 0x00efea0003800000 */
[----:B0-----:R-:W0:Y:S02]  /*9cc0*/  LDC R3, c[0x0][0x634] ;  /* 0x00018d00ff037b82 */ /* 0x001e240000000800 */
        /* <DEDUP_REMOVED lines=9> */
.L_x_291:
[----:B------:R-:W1:Y:S01]  /*9d60*/  LDC.64 R28, c[0x0][0x640] ;  /* 0x00019000ff1c7b82 */ /* 0x000e620000000a00 */
[-CC-:B------:R-:W-:Y:S01]  /*9d70*/  SHF.R.U64 R23, R8, R0.reuse, R9.reuse ;  /* 0x0000000008177219 */ /* 0x180fe20000001209 */
[----:B0-----:R-:W-:Y:S01]  /*9d80*/  IMAD.MOV R20, RZ, RZ, -R20 ;  /* 0x000000ffff147224 */ /* 0x001fe200078e0a14 */
[----:B------:R-:W-:Y:S01]  /*9d90*/  SHF.R.U32.HI R0, RZ, R0, R9 ;  /* 0x00000000ff007219 */ /* 0x000fe20000011609 */
[----:B------:R-:W-:Y:S01]  /*9da0*/  ULDC UR4, c[0x0][0x154] ;  /* 0x0000550000047ab9 */ /* 0x000fe20000000800 */
[----:B------:R-:W-:Y:S01]  /*9db0*/  IADD3 R3, P0, RZ, -R23, RZ ;  /* 0x80000017ff037210 */ /* 0x000fe20007f1e0ff */
[----:B------:R-:W-:Y:S02]  /*9dc0*/  IMAD R21, R21, R20, R12 ;  /* 0x0000001415157224 */ /* 0x000fe400078e020c */
[----:B------:R-:W0:Y:S01]  /*9dd0*/  LDC R6, c[0x0][0x618] ;  /* 0x00018600ff067b82 */ /* 0x000e220000000800 */
[----:B------:R-:W-:Y:S02]  /*9de0*/  IMAD.MOV.U32 R7, RZ, RZ, 0x1 ;  /* 0x00000001ff077424 */ /* 0x000fe400078e00ff */
[----:B------:R-:W-:-:S04]  /*9df0*/  IMAD.X R5, RZ, RZ, ~R0, P0 ;  /* 0x000000ffff057224 */ /* 0x000fc800000e0e00 */
[-C--:B----4-:R-:W-:Y:S01]  /*9e00*/  IMAD R0, R5, R14.reuse, RZ ;  /* 0x0000000e05007224 */ /* 0x090fe200078e02ff */
[----:B------:R-:W2:Y:S01]  /*9e10*/  LDC R8, c[0x0][0x608] ;  /* 0x00018200ff087b82 */ /* 0x000ea20000000800 */
[----:B------:R-:W-:-:S04]  /*9e20*/  IMAD.WIDE.U32 R4, R3, R14, R16 ;  /* 0x0000000e03047225 */ /* 0x000fc800078e0010 */
[----:B------:R-:W-:Y:S01]  /*9e30*/  IMAD R3, R3, R15, R0 ;  /* 0x0000000f03037224 */ /* 0x000fe200078e0200 */
[----:B------:R-:W-:Y:S02]  /*9e40*/  I2FP.F32.U32 R0, R24 ;  /* 0x0000001800007245 */ /* 0x000fe40000201000 */
[----:B------:R-:W3:Y:S01]  /*9e50*/  LDC R26, c[0x0][0x658] ;  /* 0x00019600ff1a7b82 */ /* 0x000ee20000000800 */
[----:B------:R-:W-:Y:S01]  /*9e60*/  IMAD.IADD R3, R5, 0x1, R3 ;  /* 0x0000000105037824 */ /* 0x000fe200078e0203 */
[----:B-1----:R-:W-:Y:S01]  /*9e70*/  ISETP.NE.U32.AND P0, PT, R28, RZ, PT ;  /* 0x000000ff1c00720c */ /* 0x002fe20003f05070 */
[----:B------:R-:W-:Y:S01]  /*9e80*/  FMUL R0, R0, UR4 ;  /* 0x0000000400007c20 */ /* 0x000fe20008400000 */
[----:B------:R-:W-:Y:S02]  /*9e90*/  IMAD.MOV.U32 R5, RZ, RZ, -0x1 ;  /* 0xffffffffff057424 */ /* 0x000fe400078e00ff */
[----:B------:R-:W-:Y:S01]  /*9ea0*/  ISETP.NE.AND.EX P0, PT, R29, RZ, PT, P0 ;  /* 0x000000ff1d00720c */ /* 0x000fe20003f05300 */
[----:B------:R1:W4:Y:S01]  /*9eb0*/  F2I.U32.TRUNC.NTZ R13, R0 ;  /* 0x00000000000d7305 */ /* 0x000322000020f000 */
[----:B------:R-:W1:Y:S01]  /*9ec0*/  LDC R15, c[0x0][0x148] ;  /* 0x00005200ff0f7b82 */ /* 0x000e620000000800 */
[----:B0-----:R-:W-:-:S02]  /*9ed0*/  SHF.R.U64 R12, R4, R6, R3 ;  /* 0x00000006040c7219 */ /* 0x001fc40000001203 */
[----:B------:R-:W-:-:S05]  /*9ee0*/  SHF.R.U32.HI R3, RZ, R6, R3 ;  /* 0x00000006ff037219 */ /* 0x000fca0000011603 */
[----:B------:R-:W0:Y:S01]  /*9ef0*/  LDC R20, c[0x0][0x600] ;  /* 0x00018000ff147b82 */ /* 0x000e220000000800 */
[-CC-:B--2---:R-:W-:Y:S02]  /*9f00*/  SHF.R.U64 R10, R12, R8.reuse, R3.reuse ;  /* 0x000000080c0a7219 */ /* 0x184fe40000001203 */
[----:B------:R-:W-:-:S05]  /*9f10*/  SHF.R.U32.HI R3, RZ, R8, R3 ;  /* 0x00000008ff037219 */ /* 0x000fca0000011603 */
[----:B------:R-:W2:Y:S01]  /*9f20*/  LDC R27, c[0x0][0x648] ;  /* 0x00019200ff1b7b82 */ /* 0x000ea20000000800 */
[-C--:B---3--:R-:W-:Y:S02]  /*9f30*/  SHF.L.U32 R4, R5, R26.reuse, RZ ;  /* 0x0000001a05047219 */ /* 0x088fe400000006ff */
[--C-:B------:R-:W-:Y:S02]  /*9f40*/  SHF.R.U64 R14, R10, R26, R3.reuse ;  /* 0x0000001a0a0e7219 */ /* 0x100fe40000001203 */
[----:B------:R-:W-:Y:S02]  /*9f50*/  LOP3.LUT R25, RZ, R4, RZ, 0x33, !PT ;  /* 0x00000004ff197212 */ /* 0x000fe400078e33ff */
[-C--:B------:R-:W-:Y:S01]  /*9f60*/  SHF.R.U32.HI R5, RZ, R26.reuse, R3 ;  /* 0x0000001aff057219 */ /* 0x080fe20000011603 */
[----:B------:R-:W3:Y:S01]  /*9f70*/  LDC R30, c[0x0][0x638] ;  /* 0x00018e00ff1e7b82 */ /* 0x000ee20000000800 */
[----:B------:R-:W-:Y:S01]  /*9f80*/  SHF.L.U32 R154, R7, R26, RZ ;  /* 0x0000001a079a7219 */ /* 0x000fe200000006ff */
[----:B------:R-:W-:-:S06]  /*9f90*/  IMAD.MOV.U32 R4, RZ, RZ, R14 ;  /* 0x000000ffff047224 */ /* 0x000fcc00078e000e */
[----:B------:R-:W0:Y:S01]  /*9fa0*/  LDC R31, c[0x0][0x610] ;  /* 0x00018400ff1f7b82 */ /* 0x000e220000000800 */
[----:B----4-:R-:W-:Y:S05]  /*9fb0*/  @!P0 BRA `(.L_x_292) ;  /* 0x0000000000288947 */ /* 0x010fea0003800000 */
        /* <DEDUP_REMOVED lines=10> */
.L_x_292:
[----:B------:R-:W-:Y:S01]  /*a060*/  ISETP.NE.AND P0, PT, R2, 0x1, PT ;  /* 0x000000010200780c */ /* 0x000fe20003f05270 */
[----:B0-----:R-:W-:Y:S01]  /*a070*/  VIADD R7, R20, 0xffffffff ;  /* 0xffffffff14077836 */ /* 0x001fe20000000000 */
[----:B-12---:R-:W-:Y:S01]  /*a080*/  SHF.R.U64 R0, R4, R27, R5 ;  /* 0x0000001b04007219 */ /* 0x006fe20000001205 */
[----:B------:R-:W-:Y:S01]  /*a090*/  IMAD.MOV R13, RZ, RZ, -R13 ;  /* 0x000000ffff0d7224 */ /* 0x000fe200078e0a0d */
[----:B------:R-:W-:Y:S01]  /*a0a0*/  LOP3.LUT R5, R10, R25, RZ, 0xc0, !PT ;  /* 0x000000190a057212 */ /* 0x000fe200078ec0ff */
[----:B------:R-:W-:Y:S02]  /*a0b0*/  IMAD.MOV.U32 R4, RZ, RZ, 0x1 ;  /* 0x00000001ff047424 */ /* 0x000fe400078e00ff */
[----:B------:R-:W-:Y:S02]  /*a0c0*/  IMAD.MOV R3, RZ, RZ, -R0 ;  /* 0x000000ffff037224 */ /* 0x000fe400078e0a00 */
[----:B------:R-:W-:Y:S01]  /*a0d0*/  IMAD R154, R154, R0, R5 ;  /* 0x000000009a9a7224 */ /* 0x000fe200078e0205 */
[----:B------:R-:W-:Y:S01]  /*a0e0*/  LOP3.LUT R5, R12, R7, RZ, 0xc0, !PT ;  /* 0x000000070c057212 */ /* 0x000fe200078ec0ff */
[----:B---3--:R-:W-:-:S02]  /*a0f0*/  IMAD R0, R3, R30, R14 ;  /* 0x0000001e03007224 */ /* 0x008fc400078e020e */
[----:B------:R-:W-:Y:S02]  /*a100*/  @P0 IMAD R21, R15, R13, R24 ;  /* 0x0000000d0f150224 */ /* 0x000fe400078e0218 */
[----:B------:R-:W-:Y:S01]  /*a110*/  IMAD R3, R0, R20, R5 ;  /* 0x0000001400037224 */ /* 0x000fe200078e0205 */
[----:B------:R-:W-:Y:S01]  /*a120*/  PRMT R0, R4, 0x7610, R0 ;  /* 0x0000761004007816 */ /* 0x000fe20000000000 */
[----:B------:R-:W-:-:S05]  /*a130*/  IMAD R154, R154, R31, R21 ;  /* 0x0000001f9a9a7224 */ /* 0x000fca00078e0215 */
[----:B------:R-:W-:Y:S02]  /*a140*/  SEL R153, R3, R154, !P0 ;  /* 0x0000009a03997207 */ /* 0x000fe40004000000 */
[----:B------:R-:W-:-:S07]  /*a150*/  SEL R154, R154, R3, !P0 ;  /* 0x000000039a9a7207 */ /* 0x000fce0004000000 */
.L_x_290:
[----:B------:R-:W-:-:S13]  /*a160*/  LOP3.LUT P0, RZ, R0, 0xff, RZ, 0xc0, !PT ;  /* 0x000000ff00ff7812 */ /* 0x000fda000780c0ff */
[----:B------:R-:W-:Y:S05]  /*a170*/  @P0 BRA `(.L_x_293) ;  /* 0xffffff7000540947 */ /* 0x000fea000383ffff */
[----:B------:R-:W-:Y:S05]  /*a180*/  EXIT ;  /* 0x000000000000794d */ /* 0x000fea0003800000 */
.L_x_8:
[----:B0-----:R-:W-:Y:S01]  /*a190*/  ULDC.64 UR4, c[0x0][0x650] ;  /* 0x0001940000047ab9 */ /* 0x001fe20000000a00 */
        /* <DEDUP_REMOVED lines=25> */
.L_x_295:
[----:B------:R-:W0:Y:S01]  /*a330*/  LDC.64 R28, c[0x0][0x640] ;  /* 0x00019000ff1c7b82 */ /* 0x000e220000000a00 */
[-CC-:B------:R-:W-:Y:S01]  /*a340*/  SHF.R.U64 R22, R12, R6.reuse, R13.reuse ;  /* 0x000000060c167219 */ /* 0x180fe2000000120d */
[----:B------:R-:W-:Y:S01]  /*a350*/  IMAD.MOV.U32 R30, RZ, RZ, 0x1 ;  /* 0x00000001ff1e7424 */ /* 0x000fe200078e00ff */
[----:B------:R-:W-:Y:S02]  /*a360*/  SHF.R.U32.HI R6, RZ, R6, R13 ;  /* 0x00000006ff067219 */ /* 0x000fe4000001160d */
        /* <DEDUP_REMOVED lines=8> */
[----:B------:R-:W-:Y:S01]  /*a3f0*/  IMAD.IADD R9, R9, 0x1, R11 ;  /* 0x0000000109097824 */ /* 0x000fe200078e020b */
[----:B0-----:R-:W-:-:S04]  /*a400*/  ISETP.NE.U32.AND P0, PT, R28, RZ, PT ;  /* 0x000000ff1c00720c */ /* 0x001fc80003f05070 */
[----:B------:R-:W-:Y:S02]  /*a410*/  ISETP.NE.AND.EX P0, PT, R29, RZ, PT, P0 ;  /* 0x000000ff1d00720c */ /* 0x000fe40003f05300 */
[----:B------:R-:W0:Y:S01]  /*a420*/  LDC R20, c[0x0][0x600] ;  /* 0x00018000ff147b82 */ /* 0x000e220000000800 */
[-CC-:B-1----:R-:W-:Y:S01]  /*a430*/  SHF.R.U64 R14, R8, R10.reuse, R9.reuse ;  /* 0x0000000a080e7219 */ /* 0x182fe20000001209 */
[----:B------:R-:W-:Y:S01]  /*a440*/  IMAD.MOV.U32 R8, RZ, RZ, -0x1 ;  /* 0xffffffffff087424 */ /* 0x000fe200078e00ff */
[----:B------:R-:W-:-:S05]  /*a450*/  SHF.R.U32.HI R9, RZ, R10, R9 ;  /* 0x0000000aff097219 */ /* 0x000fca0000011609 */
[----:B------:R-:W1:Y:S01]  /*a460*/  LDC R24, c[0x0][0x648] ;  /* 0x00019200ff187b82 */ /* 0x000e620000000800 */
[-CC-:B--2---:R-:W-:Y:S02]  /*a470*/  SHF.R.U64 R23, R14, R12.reuse, R9.reuse ;  /* 0x0000000c0e177219 */ /* 0x184fe40000001209 */
[----:B------:R-:W-:-:S05]  /*a480*/  SHF.R.U32.HI R6, RZ, R12, R9 ;  /* 0x0000000cff067219 */ /* 0x000fca0000011609 */
[----:B------:R-:W2:Y:S01]  /*a490*/  LDC R26, c[0x0][0x638] ;  /* 0x00018e00ff1a7b82 */ /* 0x000ea20000000800 */
[-C--:B---3--:R-:W-:Y:S02]  /*a4a0*/  SHF.L.U32 R8, R8, R27.reuse, RZ ;  /* 0x0000001b08087219 */ /* 0x088fe400000006ff */
[-CC-:B------:R-:W-:Y:S02]  /*a4b0*/  SHF.R.U64 R25, R23, R27.reuse, R6.reuse ;  /* 0x0000001b17197219 */ /* 0x180fe40000001206 */
[----:B------:R-:W-:Y:S02]  /*a4c0*/  LOP3.LUT R32, RZ, R8, RZ, 0x33, !PT ;  /* 0x00000008ff207212 */ /* 0x000fe400078e33ff */
[----:B------:R-:W-:Y:S01]  /*a4d0*/  SHF.R.U32.HI R9, RZ, R27, R6 ;  /* 0x0000001bff097219 */ /* 0x000fe20000011606 */
[----:B------:R-:W3:Y:S01]  /*a4e0*/  LDC R31, c[0x0][0x610] ;  /* 0x00018400ff1f7b82 */ /* 0x000ee20000000800 */
[----:B------:R-:W-:Y:S01]  /*a4f0*/  IMAD.MOV.U32 R8, RZ, RZ, R25 ;  /* 0x000000ffff087224 */ /* 0x000fe200078e0019 */
[----:B------:R-:W-:Y:S06]  /*a500*/  @!P0 BRA `(.L_x_296) ;  /* 0x0000000000288947 */ /* 0x000fec0003800000 */
        /* <DEDUP_REMOVED lines=10> */
.L_x_296:
[----:B------:R-:W-:Y:S01]  /*a5b0*/  ISETP.NE.AND P0, PT, R2, 0x1, PT ;  /* 0x000000010200780c */ /* 0x000fe20003f05270 */
[----:B------:R-:W-:Y:S01]  /*a5c0*/  IMAD.MOV.U32 R13, RZ, RZ, R22 ;  /* 0x000000ffff0d7224 */ /* 0x000fe200078e0016 */
[----:B-1----:R-:W-:Y:S01]  /*a5d0*/  SHF.R.U64 R6, R8, R24, R9 ;  /* 0x0000001808067219 */ /* 0x002fe20000001209 */
[----:B0-----:R-:W-:Y:S01]  /*a5e0*/  VIADD R9, R20, 0xffffffff ;  /* 0xffffffff14097836 */ /* 0x001fe20000000000 */
[----:B------:R-:W-:Y:S02]  /*a5f0*/  SHF.L.U32 R30, R30, R27, RZ ;  /* 0x0000001b1e1e7219 */ /* 0x000fe400000006ff */
[----:B------:R-:W-:Y:S01]  /*a600*/  LOP3.LUT R5, R23, R32, RZ, 0xc0, !PT ;  /* 0x0000002017057212 */ /* 0x000fe200078ec0ff */
[----:B------:R-:W-:-:S04]  /*a610*/  IMAD.MOV R8, RZ, RZ, -R6 ;  /* 0x000000ffff087224 */ /* 0x000fc800078e0a06 */
[----:B------:R-:W-:Y:S01]  /*a620*/  IMAD R6, R30, R6, R5 ;  /* 0x000000061e067224 */ /* 0x000fe200078e0205 */
[----:B------:R-:W-:Y:S01]  /*a630*/  LOP3.LUT R5, R14, R9, RZ, 0xc0, !PT ;  /* 0x000000090e057212 */ /* 0x000fe200078ec0ff */
[----:B------:R-:W-:Y:S02]  /*a640*/  @P0 IMAD R3, R7, R21, R4 ;  /* 0x0000001507030224 */ /* 0x000fe400078e0204 */
[----:B--2---:R-:W-:Y:S02]  /*a650*/  IMAD R4, R8, R26, R25 ;  /* 0x0000001a08047224 */ /* 0x004fe400078e0219 */
[----:B---3--:R-:W-:Y:S02]  /*a660*/  IMAD R3, R6, R31, R3 ;  /* 0x0000001f06037224 */ /* 0x008fe400078e0203 */
[----:B------:R-:W-:Y:S02]  /*a670*/  IMAD R4, R4, R20, R5 ;  /* 0x0000001404047224 */ /* 0x000fe400078e0205 */
[----:B------:R-:W-:-:S03]  /*a680*/  IMAD.MOV.U32 R6, RZ, RZ, 0x1 ;  /* 0x00000001ff067424 */ /* 0x000fc600078e00ff */
[----:B------:R-:W-:Y:S02]  /*a690*/  SEL R20, R4, R3, !P0 ;  /* 0x0000000304147207 */ /* 0x000fe40004000000 */
[----:B------:R-:W-:-:S07]  /*a6a0*/  SEL R11, R3, R4, !P0 ;  /* 0x00000004030b7207 */ /* 0x000fce0004000000 */
.L_x_294:
[----:B------:R-:W-:-:S08]  /*a6b0*/  NOP ;  /* 0x0000000000007918 */ /* 0x000fd00000000000 */
[----:B------:R-:W0:-:S00]  /*a6c0*/  USETMAXREG.DEALLOC.CTAPOOL 0x28 ;  /* 0x00000028000079c8 */ /* 0x000e0000080e0500 */
[----:B0-----:R-:W-:-:S13]  /*a6d0*/  ISETP.NE.AND P0, PT, R0, RZ, PT ;  /* 0x000000ff0000720c */ /* 0x001fda0003f05270 */
[----:B------:R-:W-:Y:S05]  /*a6e0*/  @P0 EXIT ;  /* 0x000000000000094d */ /* 0x000fea0003800000 */
[----:B------:R-:W-:Y:S01]  /*a6f0*/  LOP3.LUT P0, RZ, R6, 0xff, RZ, 0xc0, !PT ;  /* 0x000000ff06ff7812 */ /* 0x000fe2000780c0ff */
[----:B------:R-:W-:Y:S02]  /*a700*/  IMAD.MOV.U32 R0, RZ, RZ, 0x1 ;  /* 0x00000001ff007424 */ /* 0x000fe400078e00ff */
[----:B------:R-:W-:-:S10]  /*a710*/  IMAD.MOV.U32 R12, RZ, RZ, RZ ;  /* 0x000000ffff0c7224 */ /* 0x000fd400078e00ff */
[----:B------:R-:W-:Y:S05]  /*a720*/  @!P0 BRA `(.L_x_297) ;  /* 0x0000000c007c8947 */ /* 0x000fea0003800000 */
[----:B------:R-:W0:Y:S01]  /*a730*/  LDC R0, c[0x0][0x28c] ;  /* 0x0000a300ff007b82 */ /* 0x000e220000000800 */
[----:B------:R-:W-:Y:S01]  /*a740*/  ULDC UR5, c[0x0][0x658] ;  /* 0x0001960000057ab9 */ /* 0x000fe20000000800 */
[----:B------:R-:W-:Y:S01]  /*a750*/  UMOV UR11, 0xffffffff ;  /* 0xffffffff000b7882 */ /* 0x000fe20000000000 */
[----:B------:R-:W-:Y:S01]  /*a760*/  UMOV UR15, 0x1 ;  /* 0x00000001000f7882 */ /* 0x000fe20000000000 */
[----:B------:R-:W-:Y:S01]  /*a770*/  USHF.L.U32 UR11, UR11, UR5, URZ ;  /* 0x000000050b0b7299 */ /* 0x000fe2000800063f */
[----:B------:R-:W-:Y:S01]  /*a780*/  BSSY B0, `(.L_x_297) ;  /* 0x00000d9000007945 */ /* 0x000fe20003800000 */
[----:B------:R-:W-:Y:S01]  /*a790*/  ULDC UR9, c[0x0][0xc] ;  /* 0x0000030000097ab9 */ /* 0x000fe20000000800 */
[----:B------:R-:W-:Y:S01]  /*a7a0*/  ULDC UR14, c[0x0][0x10] ;  /* 0x00000400000e7ab9 */ /* 0x000fe20000000800 */
[----:B------:R-:W1:Y:S01]  /*a7b0*/  S2UR UR8, SR_CgaCtaId ;  /* 0x00000000000879c3 */ /* 0x000e620000008800 */
[----:B------:R-:W-:Y:S01]  /*a7c0*/  ULOP3.LUT UR13, URZ, UR11, URZ, 0x33, !UPT ;  /* 0x0000000b3f0d7292 */ /* 0x000fe2000f8e333f */
[----:B------:R-:W-:Y:S01]  /*a7d0*/  IMAD.MOV.U32 R10, RZ, RZ, 0x1 ;  /* 0x00000001ff0a7424 */ /* 0x000fe200078e00ff */
[----:B------:R-:W-:Y:S01]  /*a7e0*/  LOP3.LUT R9, R19, 0x2, RZ, 0xfc, !PT ;  /* 0x0000000213097812 */ /* 0x000fe200078efcff */
[----:B------:R-:W-:Y:S01]  /*a7f0*/  IMAD.MOV.U32 R12, RZ, RZ, RZ ;  /* 0x000000ffff0c7224 */ /* 0x000fe200078e00ff */
[----:B------:R-:W-:Y:S01]  /*a800*/  ULDC UR4, c[0x0][0x600] ;  /* 0x0001800000047ab9 */ /* 0x000fe20000000800 */
[----:B------:R-:W-:Y:S01]  /*a810*/  UMOV UR18, 0x5 ;  /* 0x0000000500127882 */ /* 0x000fe20000000000 */
[----:B------:R-:W-:-:S02]  /*a820*/  UIADD3 UR4, UR4, -0x1, URZ ;  /* 0xffffffff04047890 */ /* 0x000fc4000fffe03f */
[----:B------:R-:W-:Y:S01]  /*a830*/  USHF.L.U32 UR5, UR15, UR5, URZ ;  /* 0x000000050f057299 */ /* 0x000fe2000800063f */
[----:B------:R-:W-:Y:S01]  /*a840*/  ULDC.64 UR28, c[0x0][0x198] ;  /* 0x00006600001c7ab9 */ /* 0x000fe20000000a00 */
[----:B0-----:R-:W-:-:S05]  /*a850*/  VIADD R0, R0, 0x1f ;  /* 0x0000001f00007836 */ /* 0x001fca0000000000 */
[----:B------:R-:W-:Y:S01]  /*a860*/  SHF.R.S32.HI R3, RZ, 0x1f, R0 ;  /* 0x0000001fff037819 */ /* 0x000fe20000011400 */
[----:B-1----:R-:W-:-:S03]  /*a870*/  ULOP3.LUT UR10, UR8, 0x1, URZ, 0xc0, !UPT ;  /* 0x00000001080a7892 */ /* 0x002fc6000f8ec03f */
[----:B------:R-:W-:Y:S01]  /*a880*/  LEA.HI R3, R3, R0, RZ, 0x5 ;  /* 0x0000000003037211 */ /* 0x000fe200078f28ff */
[----:B------:R-:W-:Y:S01]  /*a890*/  USHF.R.U32.HI UR25, URZ, 0x1, UR8 ;  /* 0x000000013f197899 */ /* 0x000fe20008011608 */
[----:B------:R-:W-:Y:S01]  /*a8a0*/  IMAD.MOV.U32 R0, RZ, RZ, 0x1 ;  /* 0x00000001ff007424 */ /* 0x000fe200078e00ff */
[----:B------:R-:W-:Y:S01]  /*a8b0*/  USHF.L.U32 UR6, UR8, 0x7, URZ ;  /* 0x0000000708067899 */ /* 0x000fe2000800063f */
[----:B------:R-:W-:Y:S01]  /*a8c0*/  SHF.R.S32.HI R3, RZ, 0x5, R3 ;  /* 0x00000005ff037819 */ /* 0x000fe20000011403 */
[----:B------:R-:W-:Y:S02]  /*a8d0*/  USHF.L.U32 UR7, UR8, 0xc, URZ ;  /* 0x0000000c08077899 */ /* 0x000fe4000800063f */
[----:B------:R-:W-:Y:S02]  /*a8e0*/  ULOP3.LUT UR8, UR8, 0xfffffffe, URZ, 0xc0, !UPT ;  /* 0xfffffffe08087892 */ /* 0x000fe4000f8ec03f */
[----:B------:R-:W-:Y:S01]  /*a8f0*/  UISETP.GT.U32.AND UP0, UPT, UR10, 0xffff, UPT ;  /* 0x0000ffff0a00788c */ /* 0x000fe2000bf04070 */
[----:B------:R-:W-:Y:S01]  /*a900*/  VIADD R8, R3, 0x1 ;  /* 0x0000000103087836 */ /* 0x000fe20000000000 */
[----:B------:R-:W-:-:S02]  /*a910*/  USHF.L.U32 UR11, UR15, UR8, URZ ;  /* 0x000000080f0b7299 */ /* 0x000fc4000800063f */
[----:B------:R-:W-:Y:S02]  /*a920*/  ULOP3.LUT UR12, UR8, 0x1, URZ, 0xfc, !UPT ;  /* 0x00000001080c7892 */ /* 0x000fe4000f8efc3f */
[----:B------:R-:W-:Y:S02]  /*a930*/  UIMAD.WIDE.U32 UR8, UR9, UR14, URZ ;  /* 0x0000000e090872a5 */ /* 0x000fe4000f8e003f */
[----:B------:R-:W-:Y:S01]  /*a940*/  USEL UR10, UR10, 0xffff, !UP0 ;  /* 0x0000ffff0a0a7887 */ /* 0x000fe2000c000000 */
[----:B------:R-:W-:Y:S01]  /*a950*/  ULDC UR14, c[0x0][0x14] ;  /* 0x00000500000e7ab9 */ /* 0x000fe20000000800 */
[----:B------:R-:W-:Y:S02]  /*a960*/  USHF.L.U32 UR12, UR15, UR12, URZ ;  /* 0x0000000c0f0c7299 */ /* 0x000fe4000800063f */
[----:B------:R-:W-:Y:S02]  /*a970*/  UIMAD.WIDE.U32 UR26, UR8, UR14, URZ ;  /* 0x0000000e081a72a5 */ /* 0x000fe4000f8e003f */
[----:B------:R-:W-:-:S02]  /*a980*/  UIMAD UR21, UR9, UR14, URZ ;  /* 0x0000000e091572a4 */ /* 0x000fc4000f8e023f */
[----:B------:R-:W-:Y:S02]  /*a990*/  ULOP3.LUT UR10, UR10, 0xffff, URZ, 0xc0, !UPT ;  /* 0x0000ffff0a0a7892 */ /* 0x000fe4000f8ec03f */
[----:B------:R-:W-:Y:S02]  /*a9a0*/  ULOP3.LUT UR6, UR6, 0x80, URZ, 0xc0, !UPT ;  /* 0x0000008006067892 */ /* 0x000fe4000f8ec03f */
[----:B------:R-:W-:Y:S02]  /*a9b0*/  ULOP3.LUT UR7, UR7, 0x1000, URZ, 0xc0, !UPT ;  /* 0x0000100007077892 */ /* 0x000fe4000f8ec03f */
[----:B------:R-:W-:Y:S02]  /*a9c0*/  ULOP3.LUT UR19, UR11, UR12, URZ, 0xfc, !UPT ;  /* 0x0000000c0b137292 */ /* 0x000fe4000f8efc3f */
[----:B------:R-:W-:Y:S02]  /*a9d0*/  UIADD3 UR21, UR27, UR21, URZ ;  /* 0x000000151b157290 */ /* 0x000fe4000fffe03f */
[----:B------:R-:W-:-:S12]  /*a9e0*/  USHF.L.U32 UR18, UR18, UR10, URZ ;  /* 0x0000000a12127299 */ /* 0x000fd8000800063f */
.L_x_308:
[----:B------:R-:W-:-:S03]  /*a9f0*/  UMOV UR8, 0xffffffff ;  /* 0xffffffff00087882 */ /* 0x000fc60000000000 */
[----:B------:R-:W-:Y:S05]  /*aa00*/  BRA.DIV UR8, `(.L_x_298) ;  /* 0x0000001208607947 */ /* 0x000fea000b800000 */
[----:B------:R-:W-:-:S13]  /*aa10*/  ELECT P6, URZ, PT ;  /* 0x00000000003f782f */ /* 0x000fda00038c0000 */
.L_x_324:
[----:B------:R-:W0:Y:S01]  /*aa20*/  LDC R4, c[0x0][0x28c] ;  /* 0x0000a300ff047b82 */ /* 0x000e220000000800 */
[----:B------:R-:W-:Y:S01]  /*aa30*/  BSSY B1, `(.L_x_299) ;  /* 0x000003c000017945 */ /* 0x000fe20003800000 */
[----:B0-----:R-:W-:-:S13]  /*aa40*/  ISETP.LT.OR P6, PT, R4, 0x1, !P6 ;  /* 0x000000010400780c */ /* 0x001fda00077c1670 */
[----:B------:R-:W-:Y:S05]  /*aa50*/  @P6 BRA `(.L_x_300) ;  /* 0x0000000000e46947 */ /* 0x000fea0003800000 */
[----:B------:R-:W-:Y:S01]  /*aa60*/  LEA R11, R11, UR25, 0x1 ;  /* 0x000000190b0b7c11 */ /* 0x000fe2000f8e08ff */
[----:B------:R-:W-:Y:S01]  /*aa70*/  IMAD.MOV.U32 R21, RZ, RZ, RZ ;  /* 0x000000ffff157224 */ /* 0x000fe200078e00ff */
[----:B------:R-:W-:Y:S01]  /*aa80*/  LEA R20, R20, UR6, 0x8 ;  /* 0x0000000614147c11 */ /* 0x000fe2000f8e40ff */
[----:B------:R-:W-:Y:S02]  /*aa90*/  IMAD.MOV.U32 R4, RZ, RZ, R8 ;  /* 0x000000ffff047224 */ /* 0x000fe400078e0008 */
[----:B------:R-:W-:Y:S02]  /*aaa0*/  IMAD.MOV.U32 R5, RZ, RZ, R0 ;  /* 0x000000ffff057224 */ /* 0x000fe400078e0000 */
[----:B------:R-:W-:Y:S02]  /*aab0*/  IMAD.MOV.U32 R6, RZ, RZ, R12 ;  /* 0x000000ffff067224 */ /* 0x000fe400078e000c */
[----:B------:R-:W-:-:S07]  /*aac0*/  IMAD.SHL.U32 R15, R11, 0x40, RZ ;  /* 0x000000400b0f7824 */ /* 0x000fce00078e00ff */
.L_x_303:
[----:B------:R-:W0:Y:S01]  /*aad0*/  S2R R14, SR_CgaCtaId ;  /* 0x00000000000e7919 */ /* 0x000e220000008800 */
[----:B------:R-:W-:Y:S02]  /*aae0*/  MOV R7, 0x400 ;  /* 0x0000040000077802 */ /* 0x000fe40000000f00 */
[----:B------:R-:W-:-:S13]  /*aaf0*/  LOP3.LUT P1, RZ, R18, 0x7f, RZ, 0xc0, !PT ;  /* 0x0000007f12ff7812 */ /* 0x000fda000782c0ff */
[----:B------:R-:W1:Y:S01]  /*ab00*/  @!P1 LDC R11, c[0x0][0x500] ;  /* 0x00014000ff0b9b82 */ /* 0x000e620000000800 */
[----:B0-----:R-:W-:Y:S02]  /*ab10*/  LEA R22, R14, R7, 0x18 ;  /* 0x000000070e167211 */ /* 0x001fe400078ec0ff */
[----:B------:R-:W-:-:S03]  /*ab20*/  SHF.L.U32 R7, R5, 0x1f, RZ ;  /* 0x0000001f05077819 */ /* 0x000fc600000006ff */
[----:B------:R-:W-:-:S04]  /*ab30*/  IMAD R14, R6, 0x8, R22 ;  /* 0x00000008060e7824 */ /* 0x000fc800078e0216 */
[----:B------:R-:W0:Y:S02]  /*ab40*/  SYNCS.PHASECHK.TRANS64.TRYWAIT P0, [R14+URZ+0x48], R7 ;  /* 0x000048070e0075a7 */ /* 0x000e24000800017f */
[----:B01----:R-:W-:Y:S05]  /*ab50*/  @!P0 BRA `(.L_x_301) ;  /* 0x00000010002c8947 */ /* 0x003fea0003800000 */
.L_x_325:
[----:B0-----:R-:W-:Y:S01]  /*ab60*/  PRMT R7, R9, 0x9910, RZ ;  /* 0x0000991009077816 */ /* 0x001fe200000000ff */
[----:B------:R0:W-:Y:S03]  /*ab70*/  @!P1 SYNCS.ARRIVE.TRANS64 RZ, [R14+URZ], R11 ;  /* 0x0000000b0eff99a7 */ /* 0x0001e6000800003f */
[----:B------:R-:W-:-:S13]  /*ab80*/  ISETP.NE.AND P0, PT, R7, 0x2, PT ;  /* 0x000000020700780c */ /* 0x000fda0003f05270 */
[----:B0-----:R-:W-:Y:S05]  /*ab90*/  @P0 BRA `(.L_x_302) ;  /* 0x0000000000040947 */ /* 0x001fea0003800000 */
[----:B------:R-:W-:Y:S01]  /*aba0*/  BPT.TRAP 0x1 ;  /* 0x000000040000795c */ /* 0x000fe20000300000 */
.L_x_302:
[----:B------:R-:W-:Y:S01]  /*abb0*/  LEA R7, R6, UR25, 0x1 ;  /* 0x0000001906077c11 */ /* 0x000fe2000f8e08ff */
[----:B------:R-:W-:Y:S01]  /*abc0*/  VIADD R4, R4, 0xffffffff ;  /* 0xffffffff04047836 */ /* 0x000fe20000000000 */
[----:B------:R-:W-:Y:S01]  /*abd0*/  R2UR UR23, R15 ;  /* 0x000000000f1772ca */ /* 0x000fe200000e0000 */
[----:B------:R-:W-:Y:S01]  /*abe0*/  UIADD3 UR14, UP0, UR28, 0xf0, URZ ;  /* 0x000000f01c0e7890 */ /* 0x000fe2000ff1e03f */
[----:B------:R-:W-:Y:S01]  /*abf0*/  R2UR UR9, R14 ;  /* 0x000000000e0972ca */ /* 0x000fe200000e0000 */
[----:B------:R-:W-:Y:S01]  /*ac00*/  IMAD.SHL.U32 R7, R7, 0x800, RZ ;  /* 0x0000080007077824 */ /* 0x000fe200078e00ff */
[----:B------:R-:W-:Y:S01]  /*ac10*/  R2UR UR10, R21 ;  /* 0x00000000150a72ca */ /* 0x000fe200000e0000 */
[----:B------:R-:W-:Y:S01]  /*ac20*/  UIADD3 UR32, UP1, UR28, 0x1f0, URZ ;  /* 0x000001f01c207890 */ /* 0x000fe2000ff3e03f */
[----:B------:R-:W-:Y:S01]  /*ac30*/  R2UR UR12, R13 ;  /* 0x000000000d0c72ca */ /* 0x000fe200000e0000 */
[--C-:B------:R-:W-:Y:S01]  /*ac40*/  IMAD R11, R7, 0x2, R22.reuse ;  /* 0x00000002070b7824 */ /* 0x100fe200078e0216 */
[----:B------:R-:W-:Y:S01]  /*ac50*/  LEA R7, R6, UR7, 0xd ;  /* 0x0000000706077c11 */ /* 0x000fe2000f8e68ff */
[----:B------:R-:W-:Y:S01]  /*ac60*/  UIADD3.X UR15, URZ, UR29, URZ, UP0, !UPT ;  /* 0x0000001d3f0f7290 */ /* 0x000fe200087fe43f */
[----:B------:R-:W-:Y:S01]  /*ac70*/  R2UR UR24, R20 ;  /* 0x00000000141872ca */ /* 0x000fe200000e0000 */
[----:B------:R-:W-:Y:S01]  /*ac80*/  UPRMT UR20, URZ, 0x5410, UR18 ;  /* 0x000054103f147896 */ /* 0x000fe20008000012 */
[----:B------:R-:W-:Y:S01]  /*ac90*/  R2UR UR8, R11 ;  /* 0x000000000b0872ca */ /* 0x000fe200000e0000 */
[----:B------:R-:W-:Y:S01]  /*aca0*/  IMAD R7, R7, 0x2, R22 ;  /* 0x0000000207077824 */ /* 0x000fe200078e0216 */
[----:B------:R-:W-:Y:S01]  /*acb0*/  ISETP.GT.AND P1, PT, R4, 0x1, PT ;  /* 0x000000010400780c */ /* 0x000fe20003f24270 */
[----:B------:R-:W-:Y:S01]  /*acc0*/  VIADD R6, R6, 0x1 ;  /* 0x0000000106067836 */ /* 0x000fe20000000000 */
[----:B------:R-:W-:Y:S01]  /*acd0*/  UPRMT UR30, URZ, 0x5410, UR19 ;  /* 0x000054103f1e7896 */ /* 0x000fe20008000013 */
[----:B------:R-:W-:Y:S01]  /*ace0*/  VIADD R21, R21, 0x20 ;  /* 0x0000002015157836 */ /* 0x000fe20000000000 */
[----:B------:R-:W-:Y:S01]  /*acf0*/  R2UR UR11, R7 ;  /* 0x00000000070b72ca */ /* 0x000fe200000e0000 */
[----:B------:R-:W-:Y:S01]  /*ad00*/  UIADD3.X UR33, URZ, UR29, URZ, UP1, !UPT ;  /* 0x0000001d3f217290 */ /* 0x000fe20008ffe43f */
[----:B------:R-:W-:Y:S01]  /*ad10*/  ISETP.NE.AND P0, PT, R6, 0x9, PT ;  /* 0x000000090600780c */ /* 0x000fe20003f05270 */
[----:B------:R-:W-:Y:S01]  /*ad20*/  UMOV UR16, 0x0 ;  /* 0x0000000000107882 */ /* 0x000fe20000000000 */
[----:B------:R-:W-:-:S02]  /*ad30*/  UMOV UR17, 0x10000000 ;  /* 0x1000000000117882 */ /* 0x000fc40000000000 */
[----:B------:R-:W-:Y:S01]  /*ad40*/  SEL R14, RZ, 0x1, P0 ;  /* 0x00000001ff0e7807 */ /* 0x000fe20000000000 */
[----:B------:R-:W-:Y:S01]  /*ad50*/  UIADD3 UR8, UR8, 0x180, URZ ;  /* 0x0000018008087890 */ /* 0x000fe2000fffe03f */
[----:B------:R-:W-:Y:S02]  /*ad60*/  SEL R6, R6, RZ, P0 ;  /* 0x000000ff06067207 */ /* 0x000fe40000000000 */
[----:B------:R-:W-:-:S03]  /*ad70*/  LOP3.LUT R5, R5, R14, RZ, 0x3c, !PT ;  /* 0x0000000e05057212 */ /* 0x000fc600078e3cff */
[----:B------:R-:W-:-:S03]  /*ad80*/  UIADD3 UR22, UR11, 0x12180, URZ ;  /* 0x000121800b167890 */ /* 0x000fc6000fffe03f */
[----:B------:R-:W-:Y:S02]  /*ad90*/  UMOV UR11, UR23 ;  /* 0x00000017000b7c82 */ /* 0x000fe40008000000 */
[----:B------:R0:W-:Y:S02]  /*ada0*/  UTMALDG.3D.MULTICAST [UR8], [UR14], UR20, desc[UR16] ;  /* 0x000010080e0073b4 */ /* 0x0001e40008011814 */
[----:B0-----:R-:W-:Y:S01]  /*adb0*/  UMOV UR8, UR22 ;  /* 0x0000001600087c82 */ /* 0x001fe20008000000 */
[----:B------:R-:W-:Y:S02]  /*adc0*/  UMOV UR11, UR24 ;  /* 0x00000018000b7c82 */ /* 0x000fe40008000000 */
[----:B------:R0:W-:Y:S02]  /*add0*/  UTMALDG.3D.MULTICAST [UR8], [UR32], UR30, desc[UR16] ;  /* 0x00001008200073b4 */ /* 0x0001e4000801181e */
[----:B0-----:R-:W-:Y:S05]  /*ade0*/  @P1 BRA `(.L_x_303) ;  /* 0xfffffffc00381947 */ /* 0x001fea000383ffff */
.L_x_300:
[----:B------:R-:W-:Y:S05]  /*adf0*/  BSYNC B1 ;  /* 0x0000000000017941 */ /* 0x000fea0003800000 */
.L_x_299:
[----:B------:R-:W-:Y:S01]  /*ae00*/  LOP3.LUT P1, RZ, R10, 0xff, RZ, 0xc0, !PT ;  /* 0x000000ff0aff7812 */ /* 0x000fe2000782c0ff */
[C---:B------:R-:W-:Y:S01]  /*ae10*/  IMAD.IADD R12, R3.reuse, 0x1, R12 ;  /* 0x00000001030c7824 */ /* 0x040fe200078e020c */
[----:B------:R-:W-:Y:S01]  /*ae20*/  ULDC.64 UR8, c[0x0][0x650] ;  /* 0x0001940000087ab9 */ /* 0x000fe20000000a00 */
[C---:B------:R-:W-:Y:S01]  /*ae30*/  ISETP.GE.U32.AND P2, PT, R3.reuse, 0x9, PT ;  /* 0x000000090300780c */ /* 0x040fe20003f46070 */
[----:B------:R-:W-:Y:S01]  /*ae40*/  BSSY B1, `(.L_x_304) ;  /* 0x000006a000017945 */ /* 0x000fe20003800000 */
[----:B------:R-:W-:Y:S01]  /*ae50*/  IMAD.MOV.U32 R11, RZ, RZ, -0x1 ;  /* 0xffffffffff0b7424 */ /* 0x000fe200078e00ff */
[----:B------:R-:W-:Y:S01]  /*ae60*/  ISETP.GT.U32.AND P0, PT, R12, 0x8, PT ;  /* 0x000000080c00780c */ /* 0x000fe20003f04070 */
[----:B------:R-:W-:Y:S01]  /*ae70*/  IMAD.MOV.U32 R20, RZ, RZ, -0x1 ;  /* 0xffffffffff147424 */ /* 0x000fe200078e00ff */
[----:B------:R-:W-:Y:S01]  /*ae80*/  PRMT R10, RZ, 0x7610, R10 ;  /* 0x00007610ff0a7816 */ /* 0x000fe2000000000a */
[----:B------:R-:W-:Y:S01]  /*ae90*/  IMAD.MOV.U32 R13, RZ, RZ, -0x1 ;  /* 0xffffffffff0d7424 */ /* 0x000fe200078e00ff */
[----:B------:R-:W-:-:S03]  /*aea0*/  ISETP.LT.U32.AND P0, PT, R3, 0x9, P0 ;  /* 0x000000090300780c */ /* 0x000fc60000701070 */
[----:B------:R-:W0:Y:S01]  /*aeb0*/  @P1 S2R R5, SR_CgaCtaId ;  /* 0x0000000000051919 */ /* 0x000e220000008800 */
[----:B------:R-:W-:-:S04]  /*aec0*/  @P1 MOV R4, 0x400 ;  /* 0x0000040000041802 */ /* 0x000fc80000000f00 */
[----:B0-----:R-:W-:Y:S01]  /*aed0*/  @P1 LEA R6, R5, R4, 0x18 ;  /* 0x0000000405061211 */ /* 0x001fe200078ec0ff */
[----:B------:R-:W-:-:S03]  /*aee0*/  IMAD.WIDE.U32 R4, R12, 0x38e38e39, RZ ;  /* 0x38e38e390c047825 */ /* 0x000fc600078e00ff */
[----:B------:R0:W-:Y:S01]  /*aef0*/  @P1 SYNCS.ARRIVE.TRANS64.A1T0 RZ, [R6+URZ+0xa8], RZ ;  /* 0x0000a8ff06ff19a7 */ /* 0x0001e2000810003f */
[----:B------:R-:W-:Y:S02]  /*af00*/  IADD3 R16, P1, R16, UR26, RZ ;  /* 0x0000001a10107c10 */ /* 0x000fe4000ff3e0ff */
[----:B------:R-:W-:Y:S02]  /*af10*/  SHF.R.U32.HI R7, RZ, 0x1, R5 ;  /* 0x00000001ff077819 */ /* 0x000fe40000011605 */
[----:B------:R-:W-:Y:S02]  /*af20*/  SEL R5, RZ, 0x1, !P0 ;  /* 0x00000001ff057807 */ /* 0x000fe40004000000 */
[----:B------:R-:W-:Y:S01]  /*af30*/  IADD3.X R17, R17, UR21, RZ, P1, !PT ;  /* 0x0000001511117c10 */ /* 0x000fe20008ffe4ff */
[----:B------:R-:W-:Y:S01]  /*af40*/  IMAD R12, R7, -0x9, R12 ;  /* 0xfffffff7070c7824 */ /* 0x000fe200078e020c */
[----:B------:R-:W-:Y:S02]  /*af50*/  ISETP.GE.U32.AND P0, PT, R16, UR8, PT ;  /* 0x0000000810007c0c */ /* 0x000fe4000bf06070 */
[----:B------:R-:W-:-:S02]  /*af60*/  LOP3.LUT R0, R0, R5, RZ, 0x3c, !PT ;  /* 0x0000000500007212 */ /* 0x000fc400078e3cff */
[----:B------:R-:W-:Y:S02]  /*af70*/  ISETP.GE.U32.AND.EX P0, PT, R17, UR9, PT, P0 ;  /* 0x0000000911007c0c */ /* 0x000fe4000bf06100 */
[----:B------:R-:W-:Y:S02]  /*af80*/  @P2 LOP3.LUT R0, R0, 0x1, R7, 0x78, !PT ;  /* 0x0000000100002812 */ /* 0x000fe400078e7807 */
[----:B------:R-:W-:-:S09]  /*af90*/  PRMT R4, RZ, 0x7610, R4 ;  /* 0x00007610ff047816 */ /* 0x000fd20000000004 */
[----:B0-----:R-:W-:Y:S05]  /*afa0*/  @P0 BRA `(.L_x_305) ;  /* 0x00000004004c0947 */ /* 0x001fea0003800000 */
[----:B------:R-:W0:Y:S01]  /*afb0*/  S2R R14, SR_CTAID.X ;  /* 0x00000000000e7919 */ /* 0x000e220000002500 */
[----:B------:R-:W-:Y:S01]  /*afc0*/  ULDC.64 UR8, c[0x0][0x628] ;  /* 0x00018a0000087ab9 */ /* 0x000fe20000000a00 */
[----:B------:R-:W1:Y:S01]  /*afd0*/  LDC R15, c[0x0][0x144] ;  /* 0x00005100ff0f7b82 */ /* 0x000e620000000800 */
[----:B------:R-:W-:Y:S01]  /*afe0*/  ISETP.NE.U32.AND P0, PT, RZ, UR8, PT ;  /* 0x00000008ff007c0c */ /* 0x000fe2000bf05070 */
[----:B------:R-:W2:Y:S01]  /*aff0*/  S2R R11, SR_CTAID.Y ;  /* 0x00000000000b7919 */ /* 0x000ea20000002600 */
[----:B------:R-:W-:Y:S01]  /*b000*/  ULDC UR10, c[0x0][0x150] ;  /* 0x00005400000a7ab9 */ /* 0x000fe20000000800 */
[----:B------:R-:W-:Y:S01]  /*b010*/  ULDC UR11, c[0x0][0x630] ;  /* 0x00018c00000b7ab9 */ /* 0x000fe20000000800 */
[----:B------:R-:W-:Y:S01]  /*b020*/  ISETP.NE.AND.EX P0, PT, RZ, UR9, PT, P0 ;  /* 0x00000009ff007c0c */ /* 0x000fe2000bf05300 */
[----:B------:R-:W-:Y:S01]  /*b030*/  IMAD.MOV.U32 R4, RZ, RZ, R16 ;  /* 0x000000ffff047224 */ /* 0x000fe200078e0010 */
[----:B0-----:R-:W-:-:S05]  /*b040*/  I2FP.F32.U32 R5, R14 ;  /* 0x0000000e00057245 */ /* 0x001fca0000201000 */
[----:B------:R-:W-:Y:S01]  /*b050*/  FMUL R20, R5, UR10 ;  /* 0x0000000a05147c20 */ /* 0x000fe20008400000 */
[----:B------:R-:W-:-:S05]  /*b060*/  IMAD.MOV.U32 R5, RZ, RZ, R17 ;  /* 0x000000ffff057224 */ /* 0x000fca00078e0011 */
[----:B--2---:R-:W-:Y:S05]  /*b070*/  @!P0 BRA `(.L_x_306) ;  /* 0x0000000000288947 */ /* 0x004fea0003800000 */
[----:B------:R-:W-:Y:S02]  /*b080*/  ULDC UR10, c[0x0][0x634] ;  /* 0x00018d00000a7ab9 */ /* 0x000fe40000000800 */
[----:B------:R-:W-:-:S05]  /*b090*/  IADD3 R5, P0, R16, UR10, RZ ;  /* 0x0000000a10057c10 */ /* 0x000fca000ff1e0ff */
[----:B------:R-:W-:-:S04]  /*b0a0*/  IMAD.X R13, RZ, RZ, R17, P0 ;  /* 0x000000ffff0d7224 */ /* 0x000fc800000e0611 */
[----:B------:R-:W-:-:S04]  /*b0b0*/  IMAD.WIDE.U32 R6, R13, UR8, RZ ;  /* 0x000000080d067c25 */ /* 0x000fc8000f8e00ff */
[----:B------:R-:W-:-:S04]  /*b0c0*/  IMAD.WIDE.U32 R6, P0, R5, UR9, R6 ;  /* 0x0000000905067c25 */ /* 0x000fc8000f800006 */
[----:B------:R-:W-:-:S04]  /*b0d0*/  IMAD.WIDE.U32 R4, R5, UR8, RZ ;  /* 0x0000000805047c25 */ /* 0x000fc8000f8e00ff */
[----:B------:R-:W-:Y:S01]  /*b0e0*/  IMAD.MOV.U32 R4, RZ, RZ, R7 ;  /* 0x000000ffff047224 */ /* 0x000fe200078e0007 */
[----:B------:R-:W-:Y:S01]  /*b0f0*/  IADD3 RZ, P1, R5, R6, RZ ;  /* 0x0000000605ff7210 */ /* 0x000fe20007f3e0ff */
[----:B------:R-:W-:-:S04]  /*b100*/  IMAD.X R5, RZ, RZ, RZ, P0 ;  /* 0x000000ffff057224 */ /* 0x000fc800000e06ff */
[----:B------:R-:W-:-:S08]  /*b110*/  IMAD.WIDE.U32.X R4, R13, UR9, R4, P1 ;  /* 0x000000090d047c25 */ /* 0x000fd000088e0404 */
.L_x_306:
[--C-:B------:R-:W-:Y:S01]  /*b120*/  SHF.R.U64 R13, R4, UR11, R5.reuse ;  /* 0x0000000b040d7c19 */ /* 0x100fe20008001205 */
[----:B------:R-:W0:Y:S01]  /*b130*/  F2I.U32.TRUNC.NTZ R20, R20 ;  /* 0x0000001400147305 */ /* 0x000e22000020f000 */
[----:B------:R-:W-:Y:S01]  /*b140*/  SHF.R.U32.HI R4, RZ, UR11, R5 ;  /* 0x0000000bff047c19 */ /* 0x000fe20008011605 */
[----:B------:R-:W-:Y:S01]  /*b150*/  ULDC.64 UR8, c[0x0][0x620] ;  /* 0x0001880000087ab9 */ /* 0x000fe20000000a00 */
[----:B------:R-:W-:Y:S01]  /*b160*/  IADD3 R7, P0, RZ, -R13, RZ ;  /* 0x8000000dff077210 */ /* 0x000fe20007f1e0ff */
[----:B------:R-:W-:Y:S01]  /*b170*/  ULDC.64 UR10, c[0x0][0x640] ;  /* 0x00019000000a7ab9 */ /* 0x000fe20000000a00 */
[----:B------:R-:W2:Y:S03]  /*b180*/  LDC R22, c[0x0][0x148] ;  /* 0x00005200ff167b82 */ /* 0x000ea60000000800 */
[----:B------:R-:W-:Y:S01]  /*b190*/  IMAD.X R4, RZ, RZ, ~R4, P0 ;  /* 0x000000ffff047224 */ /* 0x000fe200000e0e04 */
[----:B------:R-:W-:-:S03]  /*b1a0*/  ISETP.NE.U32.AND P0, PT, RZ, UR10, PT ;  /* 0x0000000aff007c0c */ /* 0x000fc6000bf05070 */
[----:B------:R-:W-:Y:S01]  /*b1b0*/  IMAD R6, R4, UR8, RZ ;  /* 0x0000000804067c24 */ /* 0x000fe2000f8e02ff */
[----:B------:R-:W-:Y:S01]  /*b1c0*/  ISETP.NE.AND.EX P0, PT, RZ, UR11, PT, P0 ;  /* 0x0000000bff007c0c */ /* 0x000fe2000bf05300 */
[----:B------:R-:W-:Y:S01]  /*b1d0*/  IMAD.WIDE.U32 R4, R7, UR8, R16 ;  /* 0x0000000807047c25 */ /* 0x000fe2000f8e0010 */
[----:B------:R-:W-:-:S03]  /*b1e0*/  ULDC UR8, c[0x0][0x618] ;  /* 0x0001860000087ab9 */ /* 0x000fc60000000800 */
[----:B------:R-:W-:Y:S01]  /*b1f0*/  IMAD R7, R7, UR9, R6 ;  /* 0x0000000907077c24 */ /* 0x000fe2000f8e0206 */
[----:B------:R-:W-:Y:S01]  /*b200*/  ULDC UR9, c[0x0][0x154] ;  /* 0x0000550000097ab9 */ /* 0x000fe20000000800 */
[----:B0-----:R-:W-:Y:S02]  /*b210*/  IMAD.MOV R6, RZ, RZ, -R20 ;  /* 0x000000ffff067224 */ /* 0x001fe400078e0a14 */
[----:B------:R-:W-:Y:S02]  /*b220*/  IMAD.IADD R5, R5, 0x1, R7 ;  /* 0x0000000105057824 */ /* 0x000fe400078e0207 */
[----:B-1----:R-:W-:Y:S01]  /*b230*/  IMAD R14, R15, R6, R14 ;  /* 0x000000060f0e7224 */ /* 0x002fe200078e020e */
[----:B------:R-:W-:Y:S02]  /*b240*/  I2FP.F32.U32 R6, R11 ;  /* 0x0000000b00067245 */ /* 0x000fe40000201000 */
[--C-:B------:R-:W-:Y:S02]  /*b250*/  SHF.R.U64 R15, R4, UR8, R5.reuse ;  /* 0x00000008040f7c19 */ /* 0x100fe40008001205 */
[----:B------:R-:W-:Y:S01]  /*b260*/  SHF.R.U32.HI R4, RZ, UR8, R5 ;  /* 0x00000008ff047c19 */ /* 0x000fe20008011605 */
[----:B------:R-:W-:Y:S01]  /*b270*/  FMUL R6, R6, UR9 ;  /* 0x0000000906067c20 */ /* 0x000fe20008400000 */
[----:B------:R-:W-:-:S02]  /*b280*/  ULDC UR8, c[0x0][0x608] ;  /* 0x0001820000087ab9 */ /* 0x000fc40000000800 */
[--C-:B------:R-:W-:Y:S01]  /*b290*/  SHF.R.U64 R21, R15, UR8, R4.reuse ;  /* 0x000000080f157c19 */ /* 0x100fe20008001204 */
[----:B------:R0:W1:Y:S01]  /*b2a0*/  F2I.U32.TRUNC.NTZ R24, R6 ;  /* 0x0000000600187305 */ /* 0x000062000020f000 */
[----:B------:R-:W-:Y:S01]  /*b2b0*/  SHF.R.U32.HI R4, RZ, UR8, R4 ;  /* 0x00000008ff047c19 */ /* 0x000fe20008011604 */
[----:B------:R-:W-:-:S03]  /*b2c0*/  ULDC UR8, c[0x0][0x658] ;  /* 0x0001960000087ab9 */ /* 0x000fc60000000800 */
[--C-:B------:R-:W-:Y:S02]  /*b2d0*/  SHF.R.U64 R20, R21, UR8, R4.reuse ;  /* 0x0000000815147c19 */ /* 0x100fe40008001204 */
[----:B------:R-:W-:-:S03]  /*b2e0*/  SHF.R.U32.HI R23, RZ, UR8, R4 ;  /* 0x00000008ff177c19 */ /* 0x000fc60008011604 */
[----:B------:R-:W-:Y:S02]  /*b2f0*/  IMAD.MOV.U32 R4, RZ, RZ, R20 ;  /* 0x000000ffff047224 */ /* 0x000fe400078e0014 */
[----:B------:R-:W-:Y:S01]  /*b300*/  IMAD.MOV.U32 R5, RZ, RZ, R23 ;  /* 0x000000ffff057224 */ /* 0x000fe200078e0017 */
[----:B0-----:R-:W-:Y:S06]  /*b310*/  @!P0 BRA `(.L_x_307) ;  /* 0x0000000000288947 */ /* 0x001fec0003800000 */
        /* <DEDUP_REMOVED lines=10> */
.L_x_307:
[----:B------:R-:W-:Y:S01]  /*b3c0*/  ISETP.NE.AND P0, PT, R2, 0x1, PT ;  /* 0x000000010200780c */ /* 0x000fe20003f05270 */
[----:B------:R-:W-:Y:S01]  /*b3d0*/  ULDC UR8, c[0x0][0x648] ;  /* 0x0001920000087ab9 */ /* 0x000fe20000000800 */
[----:B-1----:R-:W-:Y:S01]  /*b3e0*/  IMAD.MOV R24, RZ, RZ, -R24 ;  /* 0x000000ffff187224 */ /* 0x002fe200078e0a18 */
[----:B------:R-:W-:Y:S01]  /*b3f0*/  SHF.R.U64 R4, R4, UR8, R5 ;  /* 0x0000000804047c19 */ /* 0x000fe20008001205 */
[----:B------:R-:W-:Y:S01]  /*b400*/  ULDC UR8, c[0x0][0x638] ;  /* 0x00018e0000087ab9 */ /* 0x000fe20000000800 */
[----:B------:R-:W-:Y:S01]  /*b410*/  LOP3.LUT R21, R21, UR13, RZ, 0xc0, !PT ;  /* 0x0000000d15157c12 */ /* 0x000fe2000f8ec0ff */
[----:B------:R-:W-:Y:S02]  /*b420*/  ULDC UR9, c[0x0][0x610] ;  /* 0x0001840000097ab9 */ /* 0x000fe40000000800 */
[----:B------:R-:W-:Y:S02]  /*b430*/  IMAD.MOV R5, RZ, RZ, -R4 ;  /* 0x000000ffff057224 */ /* 0x000fe400078e0a04 */
[----:B------:R-:W-:-:S02]  /*b440*/  IMAD R21, R4, UR5, R21 ;  /* 0x0000000504157c24 */ /* 0x000fc4000f8e0215 */
[----:B------:R-:W-:Y:S01]  /*b450*/  IMAD R20, R5, UR8, R20 ;  /* 0x0000000805147c24 */ /* 0x000fe2000f8e0214 */
[----:B------:R-:W-:Y:S01]  /*b460*/  ULDC UR8, c[0x0][0x600] ;  /* 0x0001800000087ab9 */ /* 0x000fe20000000800 */
[----:B--2---:R-:W-:Y:S01]  /*b470*/  @P0 IMAD R14, R22, R24, R11 ;  /* 0x00000018160e0224 */ /* 0x004fe200078e020b */
[----:B------:R-:W-:Y:S01]  /*b480*/  LOP3.LUT R11, R15, UR4, RZ, 0xc0, !PT ;  /* 0x000000040f0b7c12 */ /* 0x000fe2000f8ec0ff */
[----:B------:R-:W-:Y:S02]  /*b490*/  IMAD.MOV.U32 R4, RZ, RZ, 0x1 ;  /* 0x00000001ff047424 */ /* 0x000fe400078e00ff */
[----:B------:R-:W-:Y:S02]  /*b4a0*/  IMAD R14, R21, UR9, R14 ;  /* 0x00000009150e7c24 */ /* 0x000fe4000f8e020e */
[----:B------:R-:W-:-:S05]  /*b4b0*/  IMAD R11, R20, UR8, R11 ;  /* 0x00000008140b7c24 */ /* 0x000fca000f8e020b */
[----:B------:R-:W-:Y:S02]  /*b4c0*/  SEL R20, R11, R14, !P0 ;  /* 0x0000000e0b147207 */ /* 0x000fe40004000000 */
[----:B------:R-:W-:-:S07]  /*b4d0*/  SEL R11, R14, R11, !P0 ;  /* 0x0000000b0e0b7207 */ /* 0x000fce0004000000 */
.L_x_305:
[----:B------:R-:W-:Y:S05]  /*b4e0*/  BSYNC B1 ;  /* 0x0000000000017941 */ /* 0x000fea0003800000 */
.L_x_304:
[----:B------:R-:W-:-:S13]  /*b4f0*/  LOP3.LUT P0, RZ, R4, 0xff, RZ, 0xc0, !PT ;  /* 0x000000ff04ff7812 */ /* 0x000fda000780c0ff */
[----:B------:R-:W-:Y:S05]  /*b500*/  @P0 BRA `(.L_x_308) ;  /* 0xfffffff400380947 */ /* 0x000fea000383ffff */
[----:B------:R-:W-:Y:S05]  /*b510*/  BSYNC B0 ;  /* 0x0000000000007941 */ /* 0x000fea0003800000 */
.L_x_297:
[----:B------:R-:W-:-:S03]  /*b520*/  UMOV UR8, 0xffffffff ;  /* 0xffffffff00087882 */ /* 0x000fc60000000000 */
[----:B------:R-:W-:Y:S05]  /*b530*/  BRA.DIV UR8, `(.L_x_309) ;  /* 0x0000000608c87947 */ /* 0x000fea000b800000 */
[----:B------:R-:W-:-:S13]  /*b540*/  ELECT P6, URZ, PT ;  /* 0x00000000003f782f */ /* 0x000fda00038c0000 */
.L_x_328:
[----:B------:R-:W-:Y:S04]  /*b550*/  BSSY B0, `(.L_x_310) ;  /* 0x0000058000007945 */ /* 0x000fe80003800000 */
[----:B------:R-:W-:Y:S05]  /*b560*/  @!P6 BRA `(.L_x_311) ;  /* 0x000000040058e947 */ /* 0x000fea0003800000 */
[----:B------:R-:W-:-:S04]  /*b570*/  LOP3.LUT R19, R19, 0x2, RZ, 0xfc, !PT ;  /* 0x0000000213137812 */ /* 0x000fc800078efcff */
[----:B------:R-:W-:-:S13]  /*b580*/  ISETP.NE.AND P0, PT, R19, 0x3, PT ;  /* 0x000000031300780c */ /* 0x000fda0003f05270 */
[----:B------:R-:W-:Y:S05]  /*b590*/  @!P0 BRA `(.L_x_312) ;  /* 0x0000000000048947 */ /* 0x000fea0003800000 */
[----:B------:R-:W-:Y:S01]  /*b5a0*/  BPT.TRAP 0x1 ;  /* 0x000000040000795c */ /* 0x000fe20000300000 */
.L_x_312:
[----:B------:R-:W0:Y:S01]  /*b5b0*/  S2R R3, SR_CgaCtaId ;  /* 0x0000000000037919 */ /* 0x000e220000008800 */
[----:B------:R-:W-:-:S04]  /*b5c0*/  MOV R2, 0x400 ;  /* 0x0000040000027802 */ /* 0x000fc80000000f00 */
[----:B0-----:R-:W-:Y:S02]  /*b5d0*/  LEA R3, R3, R2, 0x18 ;  /* 0x0000000203037211 */ /* 0x001fe400078ec0ff */
[----:B------:R-:W-:-:S03]  /*b5e0*/  SHF.L.U32 R2, R0, 0x1f, RZ ;  /* 0x0000001f00027819 */ /* 0x000fc600000006ff */
[----:B------:R-:W-:-:S04]  /*b5f0*/  VIADD R3, R3, 0x48 ;  /* 0x0000004803037836 */ /* 0x000fc80000000000 */
[C---:B------:R-:W-:Y:S02]  /*b600*/  IMAD R7, R12.reuse, 0x8, R3 ;  /* 0x000000080c077824 */ /* 0x040fe400078e0203 */
[----:B------:R-:W-:Y:S02]  /*b610*/  VIADD R12, R12, 0x1 ;  /* 0x000000010c0c7836 */ /* 0x000fe40000000000 */
[----:B------:R-:W0:Y:S03]  /*b620*/  SYNCS.PHASECHK.TRANS64.TRYWAIT P0, [R7+URZ], R2 ;  /* 0x00000002070075a7 */ /* 0x000e26000800017f */
[----:B------:R-:W-:-:S04]  /*b630*/  ISETP.NE.AND P1, PT, R12, 0x9, PT ;  /* 0x000000090c00780c */ /* 0x000fc80003f25270 */
[----:B------:R-:W-:Y:S02]  /*b640*/  SEL R5, RZ, 0x1, P1 ;  /* 0x00000001ff057807 */ /* 0x000fe40000800000 */
[----:B------:R-:W-:Y:S02]  /*b650*/  SEL R12, R12, RZ, P1 ;  /* 0x000000ff0c0c7207 */ /* 0x000fe40000800000 */
[----:B------:R-:W-:-:S03]  /*b660*/  LOP3.LUT R5, R0, R5, RZ, 0x3c, !PT ;  /* 0x0000000500057212 */ /* 0x000fc600078e3cff */
[----:B------:R-:W-:Y:S01]  /*b670*/  IMAD R9, R12, 0x8, R3 ;  /* 0x000000080c097824 */ /* 0x000fe200078e0203 */
[----:B------:R-:W-:Y:S01]  /*b680*/  SHF.L.U32 R4, R5, 0x1f, RZ ;  /* 0x0000001f05047819 */ /* 0x000fe200000006ff */
[----:B0-----:R-:W-:Y:S06]  /*b690*/  @!P0 BRA `(.L_x_313) ;  /* 0x0000000400908947 */ /* 0x001fec0003800000 */
.L_x_329:
[----:B------:R-:W1:Y:S01]  /*b6a0*/  SYNCS.PHASECHK.TRANS64.TRYWAIT P0, [R9+URZ], R4 ;  /* 0x00000004090075a7 */ /* 0x000e62000800017f */
[----:B------:R-:W-:-:S05]  /*b6b0*/  VIADD R0, R12, 0x1 ;  /* 0x000000010c007836 */ /* 0x000fca0000000000 */
[----:B------:R-:W-:-:S04]  /*b6c0*/  ISETP.NE.AND P1, PT, R0, 0x9, PT ;  /* 0x000000090000780c */ /* 0x000fc80003f25270 */
[----:B0-----:R-:W-:Y:S02]  /*b6d0*/  SEL R2, RZ, 0x1, P1 ;  /* 0x00000001ff027807 */ /* 0x001fe40000800000 */
[----:B------:R-:W-:Y:S02]  /*b6e0*/  SEL R0, R0, RZ, P1 ;  /* 0x000000ff00007207 */ /* 0x000fe40000800000 */
[----:B------:R-:W-:-:S03]  /*b6f0*/  LOP3.LUT R7, R5, R2, RZ, 0x3c, !PT ;  /* 0x0000000205077212 */ /* 0x000fc600078e3cff */
[----:B------:R-:W-:Y:S01]  /*b700*/  IMAD R6, R0, 0x8, R3 ;  /* 0x0000000800067824 */ /* 0x000fe200078e0203 */
[----:B------:R-:W-:Y:S01]  /*b710*/  SHF.L.U32 R5, R7, 0x1f, RZ ;  /* 0x0000001f07057819 */ /* 0x000fe200000006ff */
[----:B-1----:R-:W-:Y:S06]  /*b720*/  @!P0 BRA `(.L_x_314) ;  /* 0x0000000400808947 */ /* 0x002fec0003800000 */
.L_x_330:
[----:B------:R-:W1:Y:S01]  /*b730*/  SYNCS.PHASECHK.TRANS64.TRYWAIT P0, [R6+URZ], R5 ;  /* 0x00000005060075a7 */ /* 0x000e62000800017f */
[----:B------:R-:W-:-:S05]  /*b740*/  VIADD R0, R0, 0x1 ;  /* 0x0000000100007836 */ /* 0x000fca0000000000 */
[----:B------:R-:W-:-:S04]  /*b750*/  ISETP.NE.AND P1, PT, R0, 0x9, PT ;  /* 0x000000090000780c */ /* 0x000fc80003f25270 */
[----:B------:R-:W-:Y:S02]  /*b760*/  SEL R2, RZ, 0x1, P1 ;  /* 0x00000001ff027807 */ /* 0x000fe40000800000 */
[----:B------:R-:W-:Y:S02]  /*b770*/  SEL R0, R0, RZ, P1 ;  /* 0x000000ff00007207 */ /* 0x000fe40000800000 */
[----:B------:R-:W-:-:S03]  /*b780*/  LOP3.LUT R7, R7, R2, RZ, 0x3c, !PT ;  /* 0x0000000207077212 */ /* 0x000fc600078e3cff */
[----:B0-----:R-:W-:Y:S01]  /*b790*/  IMAD R9, R0, 0x8, R3 ;  /* 0x0000000800097824 */ /* 0x001fe200078e0203 */
[----:B------:R-:W-:Y:S01]  /*b7a0*/  SHF.L.U32 R4, R7, 0x1f, RZ ;  /* 0x0000001f07047819 */ /* 0x000fe200000006ff */
[----:B-1----:R-:W-:Y:S06]  /*b7b0*/  @!P0 BRA `(.L_x_315) ;  /* 0x0000000400708947 */ /* 0x002fec0003800000 */
.L_x_331:
        /* <DEDUP_REMOVED lines=9> */
.L_x_332:
        /* <DEDUP_REMOVED lines=9> */
.L_x_333:
        /* <DEDUP_REMOVED lines=9> */
.L_x_334:
        /* <DEDUP_REMOVED lines=9> */
.L_x_335:
[----:B------:R-:W1:Y:S01]  /*ba00*/  SYNCS.PHASECHK.TRANS64.TRYWAIT P0, [R9+URZ], R4 ;  /* 0x00000004090075a7 */ /* 0x000e62000800017f */
[----:B------:R-:W-:-:S05]  /*ba10*/  VIADD R0, R0, 0x1 ;  /* 0x0000000100007836 */ /* 0x000fca0000000000 */
[----:B------:R-:W-:-:S04]  /*ba20*/  ISETP.NE.AND P1, PT, R0, 0x9, PT ;  /* 0x000000090000780c */ /* 0x000fc80003f25270 */
[----:B------:R-:W-:Y:S02]  /*ba30*/  SEL R2, RZ, 0x1, P1 ;  /* 0x00000001ff027807 */ /* 0x000fe40000800000 */
[----:B------:R-:W-:Y:S02]  /*ba40*/  SEL R0, R0, RZ, P1 ;  /* 0x000000ff00007207 */ /* 0x000fe40000800000 */
[----:B------:R-:W-:Y:S01]  /*ba50*/  LOP3.LUT R2, R7, R2, RZ, 0x3c, !PT ;  /* 0x0000000207027212 */ /* 0x000fe200078e3cff */
[----:B-1----:R-:W-:Y:S06]  /*ba60*/  @!P0 BRA `(.L_x_320) ;  /* 0x0000000400288947 */ /* 0x002fec0003800000 */
.L_x_336:
[----:B------:R-:W-:Y:S01]  /*ba70*/  IMAD R3, R0, 0x8, R3 ;  /* 0x0000000800037824 */ /* 0x000fe200078e0203 */
[----:B------:R-:W-:-:S07]  /*ba80*/  SHF.L.U32 R0, R2, 0x1f, RZ ;  /* 0x0000001f02007819 */ /* 0x000fce00000006ff */
.L_x_321:
[----:B--2---:R2:W3:Y:S02]  /*ba90*/  SYNCS.PHASECHK.TRANS64.TRYWAIT P0, [R3+URZ], R0 ;  /* 0x00000000030075a7 */ /* 0x0044e4000800017f */
[----:B---3--:R-:W-:Y:S05]  /*baa0*/  @!P0 NANOSLEEP.SYNCS 0x989680 ;  /* 0x009896800000895d */ /* 0x008fea0003900000 */
[----:B------:R-:W3:Y:S02]  /*bab0*/  @!P0 SYNCS.PHASECHK.TRANS64 P0, [R3+URZ], R0 ;  /* 0x00000000030085a7 */ /* 0x000ee4000800007f */
[----:B---3--:R-:W-:Y:S05]  /*bac0*/  @!P0 BRA `(.L_x_321) ;  /* 0xfffffffc00f08947 */ /* 0x008fea000383ffff */
.L_x_311:
[----:B------:R-:W-:Y:S05]  /*bad0*/  BSYNC B0 ;  /* 0x0000000000007941 */ /* 0x000fea0003800000 */
.L_x_310:
[----:B------:R-:W-:Y:S05]  /*bae0*/  EXIT ;  /* 0x000000000000794d */ /* 0x000fea0003800000 */
.L_x_22:
[----:B---3--:R3:W4:Y:S02]  /*baf0*/  SYNCS.PHASECHK.TRANS64.TRYWAIT P1, [R3+URZ], R0 ;  /* 0x00000000030075a7 */ /* 0x008724000802017f */
[----:B----4-:R-:W-:Y:S05]  /*bb00*/  @!P1 NANOSLEEP.SYNCS 0x989680 ;  /* 0x009896800000995d */ /* 0x010fea0003900000 */
[----:B------:R-:W4:Y:S02]  /*bb10*/  @!P1 SYNCS.PHASECHK.TRANS64 P1, [R3+URZ], R0 ;  /* 0x00000000030095a7 */ /* 0x000f24000802007f */
[----:B----4-:R-:W-:Y:S05]  /*bb20*/  @!P1 BRA `(.L_x_22) ;  /* 0xfffffffc00f09947 */ /* 0x010fea000383ffff */
[----:B------:R-:W-:Y:S05]  /*bb30*/  BRA `(.L_x_21) ;  /* 0xffffff5800ac7947 */ /* 0x000fea000383ffff */
.L_x_27:
[----:B-1----:R1:W2:Y:S02]  /*bb40*/  SYNCS.PHASECHK.TRANS64.TRYWAIT P1, [R5+URZ], R4 ;  /* 0x00000004050075a7 */ /* 0x0022a4000802017f */
[----:B--2---:R-:W-:Y:S05]  /*bb50*/  @!P1 NANOSLEEP.SYNCS 0x989680 ;  /* 0x009896800000995d */ /* 0x004fea0003900000 */
[----:B------:R-:W2:Y:S02]  /*bb60*/  @!P1 SYNCS.PHASECHK.TRANS64 P1, [R5+URZ], R4 ;  /* 0x00000004050095a7 */ /* 0x000ea4000802007f */
[----:B--2---:R-:W-:Y:S05]  /*bb70*/  @!P1 BRA `(.L_x_27) ;  /* 0xfffffffc00f09947 */ /* 0x004fea000383ffff */
[----:B------:R-:W-:Y:S05]  /*bb80*/  BRA `(.L_x_26) ;  /* 0xffffff5c00607947 */ /* 0x000fea000383ffff */
.L_x_298:
[----:B------:R-:W-:Y:S01]  /*bb90*/  BSSY B1, `(.L_x_322) ;  /* 0x0000006000017945 */ /* 0x000fe20003800000 */
[----:B------:R-:W-:-:S07]  /*bba0*/  IMAD.MOV.U32 R15, RZ, RZ, -0x1 ;  /* 0xffffffffff0f7424 */ /* 0x000fce00078e00ff */
[----:B------:R-:W-:Y:S05]  /*bbb0*/  WARPSYNC.COLLECTIVE R15, `(.L_x_323) ;  /* 0x000000000f0c7348 */ /* 0x000fea0003c00000 */
[----:B------:R-:W-:Y:S02]  /*bbc0*/  ELECT P6, UR62, PT ;  /* 0x00000000003e782f */ /* 0x000fe400038c0000 */
[----:B------:R-:W-:Y:S01]  /*bbd0*/  MOV R14, UR62 ;  /* 0x0000003e000e7c02 */ /* 0x000fe20008000f00 */
[----:B------:R-:W-:Y:S10]  /*bbe0*/  ENDCOLLECTIVE ;  /* 0x000000000000791b */ /* 0x000ff40003800000 */
.L_x_323:
[----:B------:R-:W-:Y:S05]  /*bbf0*/  BSYNC B1 ;  /* 0x0000000000017941 */ /* 0x000fea0003800000 */
.L_x_322:
[----:B------:R-:W-:Y:S05]  /*bc00*/  BRA `(.L_x_324) ;  /* 0xffffffec00847947 */ /* 0x000fea000383ffff */
.L_x_301:
[----:B0-----:R0:W1:Y:S02]  /*bc10*/  SYNCS.PHASECHK.TRANS64.TRYWAIT P0, [R14+URZ+0x48], R7 ;  /* 0x000048070e0075a7 */ /* 0x001064000800017f */
[----:B-1----:R-:W-:Y:S05]  /*bc20*/  @!P0 NANOSLEEP.SYNCS 0x989680 ;  /* 0x009896800000895d */ /* 0x002fea0003900000 */
[----:B------:R-:W1:Y:S02]  /*bc30*/  @!P0 SYNCS.PHASECHK.TRANS64 P0, [R14+URZ+0x48], R7 ;  /* 0x000048070e0085a7 */ /* 0x000e64000800007f */
[----:B-1----:R-:W-:Y:S05]  /*bc40*/  @!P0 BRA `(.L_x_301) ;  /* 0xfffffffc00f08947 */ /* 0x002fea000383ffff */
[----:B------:R-:W-:Y:S05]  /*bc50*/  BRA `(.L_x_325) ;  /* 0xffffffec00c07947 */ /* 0x000fea000383ffff */
.L_x_309:
[----:B------:R-:W-:Y:S01]  /*bc60*/  BSSY B0, `(.L_x_326) ;  /* 0x0000006000007945 */ /* 0x000fe20003800000 */
[----:B------:R-:W-:-:S07]  /*bc70*/  IMAD.MOV.U32 R15, RZ, RZ, -0x1 ;  /* 0xffffffffff0f7424 */ /* 0x000fce00078e00ff */
[----:B------:R-:W-:Y:S05]  /*bc80*/  WARPSYNC.COLLECTIVE R15, `(.L_x_327) ;  /* 0x000000000f0c7348 */ /* 0x000fea0003c00000 */
[----:B------:R-:W-:Y:S02]  /*bc90*/  ELECT P6, UR62, PT ;  /* 0x00000000003e782f */ /* 0x000fe400038c0000 */
[----:B------:R-:W-:Y:S01]  /*bca0*/  MOV R14, UR62 ;  /* 0x0000003e000e7c02 */ /* 0x000fe20008000f00 */
[----:B------:R-:W-:Y:S10]  /*bcb0*/  ENDCOLLECTIVE ;  /* 0x000000000000791b */ /* 0x000ff40003800000 */
.L_x_327:
[----:B------:R-:W-:Y:S05]  /*bcc0*/  BSYNC B0 ;  /* 0x0000000000007941 */ /* 0x000fea0003800000 */
.L_x_326:
[----:B------:R-:W-:Y:S05]  /*bcd0*/  BRA `(.L_x_328) ;  /* 0xfffffff8001c7947 */ /* 0x000fea000383ffff */
.L_x_313:
[----:B0-----:R0:W1:Y:S02]  /*bce0*/  SYNCS.PHASECHK.TRANS64.TRYWAIT P0, [R7+URZ], R2 ;  /* 0x00000002070075a7 */ /* 0x001064000800017f */
[----:B-1----:R-:W-:Y:S05]  /*bcf0*/  @!P0 NANOSLEEP.SYNCS 0x989680 ;  /* 0x009896800000895d */ /* 0x002fea0003900000 */
[----:B------:R-:W1:Y:S02]  /*bd00*/  @!P0 SYNCS.PHASECHK.TRANS64 P0, [R7+URZ], R2 ;  /* 0x00000002070085a7 */ /* 0x000e64000800007f */
[----:B-1----:R-:W-:Y:S05]  /*bd10*/  @!P0 BRA `(.L_x_313) ;  /* 0xfffffffc00f08947 */ /* 0x002fea000383ffff */
[----:B------:R-:W-:Y:S05]  /*bd20*/  BRA `(.L_x_329) ;  /* 0xfffffff8005c7947 */ /* 0x000fea000383ffff */
.L_x_314:
[----:B0-----:R0:W1:Y:S02]  /*bd30*/  SYNCS.PHASECHK.TRANS64.TRYWAIT P0, [R9+URZ], R4 ;  /* 0x00000004090075a7 */ /* 0x001064000800017f */
[----:B-1----:R-:W-:Y:S05]  /*bd40*/  @!P0 NANOSLEEP.SYNCS 0x989680 ;  /* 0x009896800000895d */ /* 0x002fea0003900000 */
[----:B------:R-:W1:Y:S02]  /*bd50*/  @!P0 SYNCS.PHASECHK.TRANS64 P0, [R9+URZ], R4 ;  /* 0x00000004090085a7 */ /* 0x000e64000800007f */
[----:B-1----:R-:W-:Y:S05]  /*bd60*/  @!P0 BRA `(.L_x_314) ;  /* 0xfffffffc00f08947 */ /* 0x002fea000383ffff */
[----:B------:R-:W-:Y:S05]  /*bd70*/  BRA `(.L_x_330) ;  /* 0xfffffff8006c7947 */ /* 0x000fea000383ffff */
.L_x_315:
[----:B0-----:R0:W1:Y:S02]  /*bd80*/  SYNCS.PHASECHK.TRANS64.TRYWAIT P0, [R6+URZ], R5 ;  /* 0x00000005060075a7 */ /* 0x001064000800017f */
[----:B-1----:R-:W-:Y:S05]  /*bd90*/  @!P0 NANOSLEEP.SYNCS 0x989680 ;  /* 0x009896800000895d */ /* 0x002fea0003900000 */
[----:B------:R-:W1:Y:S02]  /*bda0*/  @!P0 SYNCS.PHASECHK.TRANS64 P0, [R6+URZ], R5 ;  /* 0x00000005060085a7 */ /* 0x000e64000800007f */
[----:B-1----:R-:W-:Y:S05]  /*bdb0*/  @!P0 BRA `(.L_x_315) ;  /* 0xfffffffc00f08947 */ /* 0x002fea000383ffff */
[----:B------:R-:W-:Y:S05]  /*bdc0*/  BRA `(.L_x_331) ;  /* 0xfffffff8007c7947 */ /* 0x000fea000383ffff */
.L_x_316:
[----:B0-----:R0:W1:Y:S02]  /*bdd0*/  SYNCS.PHASECHK.TRANS64.TRYWAIT P0, [R9+URZ], R4 ;  /* 0x00000004090075a7 */ /* 0x001064000800017f */
[----:B-1----:R-:W-:Y:S05]  /*bde0*/  @!P0 NANOSLEEP.SYNCS 0x989680 ;  /* 0x009896800000895d */ /* 0x002fea0003900000 */
[----:B------:R-:W1:Y:S02]  /*bdf0*/  @!P0 SYNCS.PHASECHK.TRANS64 P0, [R9+URZ], R4 ;  /* 0x00000004090085a7 */ /* 0x000e64000800007f */
[----:B-1----:R-:W-:Y:S05]  /*be00*/  @!P0 BRA `(.L_x_316) ;  /* 0xfffffffc00f08947 */ /* 0x002fea000383ffff */
[----:B------:R-:W-:Y:S05]  /*be10*/  BRA `(.L_x_332) ;  /* 0xfffffff8008c7947 */ /* 0x000fea000383ffff */
.L_x_317:
[----:B0-----:R0:W1:Y:S02]  /*be20*/  SYNCS.PHASECHK.TRANS64.TRYWAIT P0, [R6+URZ], R5 ;  /* 0x00000005060075a7 */ /* 0x001064000800017f */
[----:B-1----:R-:W-:Y:S05]  /*be30*/  @!P0 NANOSLEEP.SYNCS 0x989680 ;  /* 0x009896800000895d */ /* 0x002fea0003900000 */
[----:B------:R-:W1:Y:S02]  /*be40*/  @!P0 SYNCS.PHASECHK.TRANS64 P0, [R6+URZ], R5 ;  /* 0x00000005060085a7 */ /* 0x000e64000800007f */
[----:B-1----:R-:W-:Y:S05]  /*be50*/  @!P0 BRA `(.L_x_317) ;  /* 0xfffffffc00f08947 */ /* 0x002fea000383ffff */
[----:B------:R-:W-:Y:S05]  /*be60*/  BRA `(.L_x_333) ;  /* 0xfffffff8009c7947 */ /* 0x000fea000383ffff */
.L_x_318:
[----:B0-----:R0:W1:Y:S02]  /*be70*/  SYNCS.PHASECHK.TRANS64.TRYWAIT P0, [R9+URZ], R4 ;  /* 0x00000004090075a7 */ /* 0x001064000800017f */
[----:B-1----:R-:W-:Y:S05]  /*be80*/  @!P0 NANOSLEEP.SYNCS 0x989680 ;  /* 0x009896800000895d */ /* 0x002fea0003900000 */
[----:B------:R-:W1:Y:S02]  /*be90*/  @!P0 SYNCS.PHASECHK.TRANS64 P0, [R9+URZ], R4 ;  /* 0x00000004090085a7 */ /* 0x000e64000800007f */
[----:B-1----:R-:W-:Y:S05]  /*bea0*/  @!P0 BRA `(.L_x_318) ;  /* 0xfffffffc00f08947 */ /* 0x002fea000383ffff */
[----:B------:R-:W-:Y:S05]  /*beb0*/  BRA `(.L_x_334) ;  /* 0xfffffff800ac7947 */ /* 0x000fea000383ffff */
.L_x_319:
[----:B0-----:R0:W1:Y:S02]  /*bec0*/  SYNCS.PHASECHK.TRANS64.TRYWAIT P0, [R6+URZ], R5 ;  /* 0x00000005060075a7 */ /* 0x001064000800017f */
[----:B-1----:R-:W-:Y:S05]  /*bed0*/  @!P0 NANOSLEEP.SYNCS 0x989680 ;  /* 0x009896800000895d */ /* 0x002fea0003900000 */
[----:B------:R-:W1:Y:S02]  /*bee0*/  @!P0 SYNCS.PHASECHK.TRANS64 P0, [R6+URZ], R5 ;  /* 0x00000005060085a7 */ /* 0x000e64000800007f */
[----:B-1----:R-:W-:Y:S05]  /*bef0*/  @!P0 BRA `(.L_x_319) ;  /* 0xfffffffc00f08947 */ /* 0x002fea000383ffff */
[----:B------:R-:W-:Y:S05]  /*bf00*/  BRA `(.L_x_335) ;  /* 0xfffffff800bc7947 */ /* 0x000fea000383ffff */
.L_x_320:
[----:B-1----:R1:W2:Y:S02]  /*bf10*/  SYNCS.PHASECHK.TRANS64.TRYWAIT P0, [R9+URZ], R4 ;  /* 0x00000004090075a7 */ /* 0x0022a4000800017f */
[----:B--2---:R-:W-:Y:S05]  /*bf20*/  @!P0 NANOSLEEP.SYNCS 0x989680 ;  /* 0x009896800000895d */ /* 0x004fea0003900000 */
[----:B------:R-:W2:Y:S02]  /*bf30*/  @!P0 SYNCS.PHASECHK.TRANS64 P0, [R9+URZ], R4 ;  /* 0x00000004090085a7 */ /* 0x000ea4000800007f */
[----:B--2---:R-:W-:Y:S05]  /*bf40*/  @!P0 BRA `(.L_x_320) ;  /* 0xfffffffc00f08947 */ /* 0x004fea000383ffff */
[----:B------:R-:W-:Y:S05]  /*bf50*/  BRA `(.L_x_336) ;  /* 0xfffffff800c47947 */ /* 0x000fea000383ffff */
.L_x_337:
[----:B------:R-:W-:-:S00]  /*bf60*/  BRA `(.L_x_337) ;  /* 0xfffffffc00fc7947 */ /* 0x000fc0000383ffff */
[----:B------:R-:W-:-:S00]  /*bf70*/  NOP ;  /* 0x0000000000007918 */ /* 0x000fc00000000000 */
        /* <DEDUP_REMOVED lines=8> */
.L_x_338:


//--------------------- .nv.global.init           --------------------------
	.section	.nv.global.init,"aw",@progbits
.nv.global.init:
	.type		$str$22,@object
	.size		$str$22,($str$23 - $str$22)
$str$22:
        /*0000*/ 	.byte	0x6b, 0x5f, 0x74, 0x69, 0x6c, 0x65, 0x5f, 0x63, 0x6f, 0x75, 0x6e, 0x74, 0x20, 0x3e, 0x3d, 0x20
        /*0010*/ 	.byte	0x31, 0x00
	.type		$str$23,@object
	.size		$str$23,(__unnamed_1 - $str$23)
$str$23:
        /*0012*/ 	.byte	0x2f, 0x74, 0x6d, 0x70, 0x2f, 0x63, 0x75, 0x74, 0x6c, 0x61, 0x73, 0x73, 0x5f, 0x73, 0x77, 0x65
        /*0022*/ 	.byte	0x65, 0x70, 0x5f, 0x73, 0x72, 0x63, 0x2f, 0x69, 0x6e, 0x63, 0x6c, 0x75, 0x64, 0x65, 0x2f, 0x63
        /*0032*/ 	.byte	0x75, 0x74, 0x6c, 0x61, 0x73, 0x73, 0x2f, 0x67, 0x65, 0x6d, 0x6d, 0x2f, 0x63, 0x6f, 0x6c, 0x6c
        /*0042*/ 	.byte	0x65, 0x63, 0x74, 0x69, 0x76, 0x65, 0x2f, 0x73, 0x6d, 0x39, 0x30, 0x5f, 0x6d, 0x6d, 0x61, 0x5f
        /*0052*/ 	.byte	0x74, 0x6d, 0x61, 0x5f, 0x67, 0x6d, 0x6d, 0x61, 0x5f, 0x73, 0x73, 0x5f, 0x77, 0x61, 0x72, 0x70
        /*0062*/ 	.byte	0x73, 0x70, 0x65, 0x63, 0x69, 0x61, 0x6c, 0x69, 0x7a, 0x65, 0x64, 0x2e, 0x68, 0x70, 0x70, 0x00
	.type		__unnamed_1,@object
	.size		__unnamed_1,(.L_0 - __unnamed_1)
__unnamed_1:
        /*0072*/ 	.byte	0x76, 0x6f, 0x69, 0x64, 0x20, 0x63, 0x75, 0x74, 0x6c, 0x61, 0x73, 0x73, 0x3a, 0x3a, 0x67, 0x65
        /* <DEDUP_REMOVED lines=181> */
.L_0:


//--------------------- .nv.shared._ZN7cutlass13device_kernelINS_4gemm6kernel13GemmUniversalIN4cute5tupleIJiiiiEEENS1_10collective13CollectiveMmaINS1_34MainloopSm90TmaGmmaWarpSpecializedILi9ENS5_IJNS4_1CILi2EEESB_NSA_ILi1EEEEEENS1_35KernelTmaWarpSpecializedCooperativeEEENS5_IJNSA_ILi128EEENSA_ILi256EEENSA_ILi32EEEEEENS_6half_tENS5_IJlSC_lEEESK_SL_NS4_8TiledMMAINS4_8MMA_AtomIJNS4_4SM904GMMA26MMA_64x256x16_F32F16F16_SSILNSP_5MajorE0ELSR_0ELNSP_7ScaleInE1ELSS_1EEEEEENS4_6LayoutINS5_IJSB_SC_SC_EEENS5_IJSC_NSA_ILi0EEESX_EEEEENS5_IJNS4_10UnderscoreES10_S10_EEEEENS4_23SM90_TMA_LOAD_MULTICASTENS4_14ComposedLayoutINS4_7SwizzleILi2ELi4ELi3EEENS4_18smem_ptr_flag_bitsILi16EEENSV_INS5_IJNSA_ILi8EEESI_EEENS5_IJSI_SC_EEEEEEEvNS4_8identityES13_S1D_vS1E_EENS_8epilogue10collective6detail29Sm90TmaWarpSpecializedAdapterINS1H_15DefaultEpilogueISK_SL_SL_NS1G_6thread17LinearCombinationISK_Li1EffLNS1L_9ScaleType4KindE0ELNS_15FloatRoundStyleE2ESK_EENS1_15EpilogueDefaultEEEEEvvEEEEvNT_6ParamsE --------------------------
	.section	.nv.shared._ZN7cutlass13device_kernelINS_4gemm6kernel13GemmUniversalIN4cute5tupleIJiiiiEEENS1_10collective13CollectiveMmaINS1_34MainloopSm90TmaGmmaWarpSpecializedILi9ENS5_IJNS4_1CILi2EEESB_NSA_ILi1EEEEEENS1_35KernelTmaWarpSpecializedCooperativeEEENS5_IJNSA_ILi128EEENSA_ILi256EEENSA_ILi32EEEEEENS_6half_tENS5_IJlSC_lEEESK_SL_NS4_8TiledMMAINS4_8MMA_AtomIJNS4_4SM904GMMA26MMA_64x256x16_F32F16F16_SSILNSP_5MajorE0ELSR_0ELNSP_7ScaleInE1ELSS_1EEEEEENS4_6LayoutINS5_IJSB_SC_SC_EEENS5_IJSC_NSA_ILi0EEESX_EEEEENS5_IJNS4_10UnderscoreES10_S10_EEEEENS4_23SM90_TMA_LOAD_MULTICASTENS4_14ComposedLayoutINS4_7SwizzleILi2ELi4ELi3EEENS4_18smem_ptr_flag_bitsILi16EEENSV_INS5_IJNSA_ILi8EEESI_EEENS5_IJSI_SC_EEEEEEEvNS4_8identityES13_S1D_vS1E_EENS_8epilogue10collective6detail29Sm90TmaWarpSpecializedAdapterINS1H_15DefaultEpilogueISK_SL_SL_NS1G_6thread17LinearCombinationISK_Li1EffLNS1L_9ScaleType4KindE0ELNS_15FloatRoundStyleE2ESK_EENS1_15EpilogueDefaultEEEEEvvEEEEvNT_6ParamsE,"aw",@nobits
	.sectionflags	@""
	.align	16
	.zero		1024


//--------------------- .nv.shared.reserved.0     --------------------------
	.section	.nv.shared.reserved.0,"aw",@nobits
	.weak		__nv_reservedSMEM_offset_0_alias
	.size		__nv_reservedSMEM_offset_0_alias, 0, 0
	.other		__nv_reservedSMEM_offset_0_alias,@"STO_CUDA_RESERVED_SHARED STV_DEFAULT"
__nv_reservedSMEM_offset_0_alias:
	.zero		0


//--------------------- .nv.global                --------------------------
	.section	.nv.global,"aw",@nobits
.nv.global:
	.type		_ZN39_INTERNAL_9de545d5_4_k_cu_7088ebd7_35524cute1_E,@object
	.size		_ZN39_INTERNAL_9de545d5_4_k_cu_7088ebd7_35524cute1_E,(_ZN39_INTERNAL_9de545d5_4_k_cu_7088ebd7_35524cuda3std3__45__cpo6cbeginE - _ZN39_INTERNAL_9de545d5_4_k_cu_7088ebd7_35524cute1_E)
_ZN39_INTERNAL_9de545d5_4_k_cu_7088ebd7_35524cute1_E:
	.zero		1
	.type		_ZN39_INTERNAL_9de545d5_4_k_cu_7088ebd7_35524cuda3std3__45__cpo6cbeginE,@object
	.size		_ZN39_INTERNAL_9de545d5_4_k_cu_7088ebd7_35524cuda3std3__45__cpo6cbeginE,(_ZN39_INTERNAL_9de545d5_4_k_cu_7088ebd7_35524cuda3std3__48in_placeE - _ZN39_INTERNAL_9de545d5_4_k_cu_7088ebd7_35524cuda3std3__45__cpo6cbeginE)
_ZN39_INTERNAL_9de545d5_4_k_cu_7088ebd7_35524cuda3std3__45__cpo6cbeginE:
	.zero		1
	.type		_ZN39_INTERNAL_9de545d5_4_k_cu_7088ebd7_35524cuda3std3__48in_placeE,@object
	.size		_ZN39_INTERNAL_9de545d5_4_k_cu_7088ebd7_35524cuda3std3__48in_placeE,(_ZN39_INTERNAL_9de545d5_4_k_cu_7088ebd7_35524cuda3std6ranges3__45__cpo9iter_moveE - _ZN39_INTERNAL_9de545d5_4_k_cu_7088ebd7_35524cuda3std3__48in_placeE)
_ZN39_INTERNAL_9de545d5_4_k_cu_7088ebd7_35524cuda3std3__48in_placeE:
	.zero		1
	.type		_ZN39_INTERNAL_9de545d5_4_k_cu_7088ebd7_35524cuda3std6ranges3__45__cpo9iter_moveE,@object
	.size		_ZN39_INTERNAL_9de545d5_4_k_cu_7088ebd7_35524cuda3std6ranges3__45__cpo9iter_moveE,(_ZN39_INTERNAL_9de545d5_4_k_cu_7088ebd7_35524cuda3std3__45__cpo5beginE - _ZN39_INTERNAL_9de545d5_4_k_cu_7088ebd7_35524cuda3std6ranges3__45__cpo9iter_moveE)
_ZN39_INTERNAL_9de545d5_4_k_cu_7088ebd7_35524cuda3std6ranges3__45__cpo9iter_moveE:
	.zero		1
	.type		_ZN39_INTERNAL_9de545d5_4_k_cu_7088ebd7_35524cuda3std3__45__cpo5beginE,@object
	.size		_ZN39_INTERNAL_9de545d5_4_k_cu_7088ebd7_35524cuda3std3__45__cpo5beginE,(_ZN39_INTERNAL_9de545d5_4_k_cu_7088ebd7_35524cuda3std3__441_GLOBAL__N__9de545d5_4_k_cu_7088ebd7_35526ignoreE - _ZN39_INTERNAL_9de545d5_4_k_cu_7088ebd7_35524cuda3std3__45__cpo5beginE)
_ZN39_INTERNAL_9de545d5_4_k_cu_7088ebd7_35524cuda3std3__45__cpo5beginE:
	.zero		1
	.type		_ZN39_INTERNAL_9de545d5_4_k_cu_7088ebd7_35524cuda3std3__441_GLOBAL__N__9de545d5_4_k_cu_7088ebd7_35526ignoreE,@object
	.size		_ZN39_INTERNAL_9de545d5_4_k_cu_7088ebd7_35524cuda3std3__441_GLOBAL__N__9de545d5_4_k_cu_7088ebd7_35526ignoreE,(_ZN39_INTERNAL_9de545d5_4_k_cu_7088ebd7_35524cute7productE - _ZN39_INTERNAL_9de545d5_4_k_cu_7088ebd7_35524cuda3std3__441_GLOBAL__N__9de545d5_4_k_cu_7088ebd7_35526ignoreE)
_ZN39_INTERNAL_9de545d5_4_k_cu_7088ebd7_35524cuda3std3__441_GLOBAL__N__9de545d5_4_k_cu_7088ebd7_35526ignoreE:
	.zero		1
	.type		_ZN39_INTERNAL_9de545d5_4_k_cu_7088ebd7_35524cute7productE,@object
	.size		_ZN39_INTERNAL_9de545d5_4_k_cu_7088ebd7_35524cute7productE,(_ZN39_INTERNAL_9de545d5_4_k_cu_7088ebd7_35524cuda3std3__45__cpo3endE - _ZN39_INTERNAL_9de545d5_4_k_cu_7088ebd7_35524cute7productE)
_ZN39_INTERNAL_9de545d5_4_k_cu_7088ebd7_35524cute7productE:
	.zero		1
	.type		_ZN39_INTERNAL_9de545d5_4_k_cu_7088ebd7_35524cuda3std3__45__cpo3endE,@object
	.size		_ZN39_INTERNAL_9de545d5_4_k_cu_7088ebd7_35524cuda3std3__45__cpo3endE,(_ZN39_INTERNAL_9de545d5_4_k_cu_7088ebd7_35524cuda3std3__419piecewise_constructE - _ZN39_INTERNAL_9de545d5_4_k_cu_7088ebd7_35524cuda3std3__45__cpo3endE)
_ZN39_INTERNAL_9de545d5_4_k_cu_7088ebd7_35524cuda3std3__45__cpo3endE:
	.zero		1
	.type		_ZN39_INTERNAL_9de545d5_4_k_cu_7088ebd7_35524cuda3std3__419piecewise_constructE,@object
	.size		_ZN39_INTERNAL_9de545d5_4_k_cu_7088ebd7_35524cuda3std3__419piecewise_constructE,(_ZN39_INTERNAL_9de545d5_4_k_cu_7088ebd7_35524cuda3std3__45__cpo4cendE - _ZN39_INTERNAL_9de545d5_4_k_cu_7088ebd7_35524cuda3std3__419piecewise_constructE)
_ZN39_INTERNAL_9de545d5_4_k_cu_7088ebd7_35524cuda3std3__419piecewise_constructE:
	.zero		1
	.type		_ZN39_INTERNAL_9de545d5_4_k_cu_7088ebd7_35524cuda3std3__45__cpo4cendE,@object
	.size		_ZN39_INTERNAL_9de545d5_4_k_cu_7088ebd7_35524cuda3std3__45__cpo4cendE,(_ZN39_INTERNAL_9de545d5_4_k_cu_7088ebd7_35524cuda3std6ranges3__45__cpo4swapE - _ZN39_INTERNAL_9de545d5_4_k_cu_7088ebd7_35524cuda3std3__45__cpo4cendE)
_ZN39_INTERNAL_9de545d5_4_k_cu_7088ebd7_35524cuda3std3__45__cpo4cendE:
	.zero		1
	.type		_ZN39_INTERNAL_9de545d5_4_k_cu_7088ebd7_35524cuda3std6ranges3__45__cpo4swapE,@object
	.size		_ZN39_INTERNAL_9de545d5_4_k_cu_7088ebd7_35524cuda3std6ranges3__45__cpo4swapE,(.L_8 - _ZN39_INTERNAL_9de545d5_4_k_cu_7088ebd7_35524cuda3std6ranges3__45__cpo4swapE)
_ZN39_INTERNAL_9de545d5_4_k_cu_7088ebd7_35524cuda3std6ranges3__45__cpo4swapE:
	.zero		1
.L_8:


//--------------------- .nv.constant0._ZN7cutlass13device_kernelINS_4gemm6kernel13GemmUniversalIN4cute5tupleIJiiiiEEENS1_10collective13CollectiveMmaINS1_34MainloopSm90TmaGmmaWarpSpecializedILi9ENS5_IJNS4_1CILi2EEESB_NSA_ILi1EEEEEENS1_35KernelTmaWarpSpecializedCooperativeEEENS5_IJNSA_ILi128EEENSA_ILi256EEENSA_ILi32EEEEEENS_6half_tENS5_IJlSC_lEEESK_SL_NS4_8TiledMMAINS4_8MMA_AtomIJNS4_4SM904GMMA26MMA_64x256x16_F32F16F16_SSILNSP_5MajorE0ELSR_0ELNSP_7ScaleInE1ELSS_1EEEEEENS4_6LayoutINS5_IJSB_SC_SC_EEENS5_IJSC_NSA_ILi0EEESX_EEEEENS5_IJNS4_10UnderscoreES10_S10_EEEEENS4_23SM90_TMA_LOAD_MULTICASTENS4_14ComposedLayoutINS4_7SwizzleILi2ELi4ELi3EEENS4_18smem_ptr_flag_bitsILi16EEENSV_INS5_IJNSA_ILi8EEESI_EEENS5_IJSI_SC_EEEEEEEvNS4_8identityES13_S1D_vS1E_EENS_8epilogue10collective6detail29Sm90TmaWarpSpecializedAdapterINS1H_15DefaultEpilogueISK_SL_SL_NS1G_6thread17LinearCombinationISK_Li1EffLNS1L_9ScaleType4KindE0ELNS_15FloatRoundStyleE2ESK_EENS1_15EpilogueDefaultEEEEEvvEEEEvNT_6ParamsE --------------------------
	.section	.nv.constant0._ZN7cutlass13device_kernelINS_4gemm6kernel13GemmUniversalIN4cute5tupleIJiiiiEEENS1_10collective13CollectiveMmaINS1_34MainloopSm90TmaGmmaWarpSpecializedILi9ENS5_IJNS4_1CILi2EEESB_NSA_ILi1EEEEEENS1_35KernelTmaWarpSpecializedCooperativeEEENS5_IJNSA_ILi128EEENSA_ILi256EEENSA_ILi32EEEEEENS_6half_tENS5_IJlSC_lEEESK_SL_NS4_8TiledMMAINS4_8MMA_AtomIJNS4_4SM904GMMA26MMA_64x256x16_F32F16F16_SSILNSP_5MajorE0ELSR_0ELNSP_7ScaleInE1ELSS_1EEEEEENS4_6LayoutINS5_IJSB_SC_SC_EEENS5_IJSC_NSA_ILi0EEESX_EEEEENS5_IJNS4_10UnderscoreES10_S10_EEEEENS4_23SM90_TMA_LOAD_MULTICASTENS4_14ComposedLayoutINS4_7SwizzleILi2ELi4ELi3EEENS4_18smem_ptr_flag_bitsILi16EEENSV_INS5_IJNSA_ILi8EEESI_EEENS5_IJSI_SC_EEEEEEEvNS4_8identityES13_S1D_vS1E_EENS_8epilogue10collective6detail29Sm90TmaWarpSpecializedAdapterINS1H_15DefaultEpilogueISK_SL_SL_NS1G_6thread17LinearCombinationISK_Li1EffLNS1L_9ScaleType4KindE0ELNS_15FloatRoundStyleE2ESK_EENS1_15EpilogueDefaultEEEEEvvEEEEvNT_6ParamsE,"a",@progbits
	.sectionflags	@""
	.align	4
.nv.constant0._ZN7cutlass13device_kernelINS_4gemm6kernel13GemmUniversalIN4cute5tupleIJiiiiEEENS1_10collective13CollectiveMmaINS1_34MainloopSm90TmaGmmaWarpSpecializedILi9ENS5_IJNS4_1CILi2EEESB_NSA_ILi1EEEEEENS1_35KernelTmaWarpSpecializedCooperativeEEENS5_IJNSA_ILi128EEENSA_ILi256EEENSA_ILi32EEEEEENS_6half_tENS5_IJlSC_lEEESK_SL_NS4_8TiledMMAINS4_8MMA_AtomIJNS4_4SM904GMMA26MMA_64x256x16_F32F16F16_SSILNSP_5MajorE0ELSR_0ELNSP_7ScaleInE1ELSS_1EEEEEENS4_6LayoutINS5_IJSB_SC_SC_EEENS5_IJSC_NSA_ILi0EEESX_EEEEENS5_IJNS4_10UnderscoreES10_S10_EEEEENS4_23SM90_TMA_LOAD_MULTICASTENS4_14ComposedLayoutINS4_7SwizzleILi2ELi4ELi3EEENS4_18smem_ptr_flag_bitsILi16EEENSV_INS5_IJNSA_ILi8EEESI_EEENS5_IJSI_SC_EEEEEEEvNS4_8identityES13_S1D_vS1E_EENS_8epilogue10collective6detail29Sm90TmaWarpSpecializedAdapterINS1H_15DefaultEpilogueISK_SL_SL_NS1G_6thread17LinearCombinationISK_Li1EffLNS1L_9ScaleType4KindE0ELNS_15FloatRoundStyleE2ESK_EENS1_15EpilogueDefaultEEEEEvvEEEEvNT_6ParamsE:
	.zero		1664


//--------------------- SYMBOLS --------------------------

	.type		.nv.reservedSmem.offset0,@object
	.size		.nv.reservedSmem.offset0,0x4
	.type		__assertfail,@function
